	.headerflags	@"EF_CUDA_TEXMODE_UNIFIED EF_CUDA_64BIT_ADDRESS EF_CUDA_ACCELERATORS EF_CUDA_SM90 EF_CUDA_VIRTUAL_SM(EF_CUDA_SM90)"
	.elftype	@"ET_EXEC"


//--------------------- .nv.info                  --------------------------
	.section	.nv.info,"",@"SHT_CUDA_INFO"
	.align	4


	//----- nvinfo : EIATTR_REGCOUNT
	.align		4
        /*0000*/ 	.byte	0x04, 0x2f
        /*0002*/ 	.short	(.L_2 - .L_1)
	.align		4
.L_1:
        /*0004*/ 	.word	index@(triton_per_fused__to_copy__unsafe_index_abs_add_arange_clamp_exp_mul_pow_sub_sum_3)
        /*0008*/ 	.word	0x00000035


	//----- nvinfo : EIATTR_MIN_STACK_SIZE
	.align		4
.L_2:
        /*000c*/ 	.byte	0x04, 0x12
        /*000e*/ 	.short	(.L_4 - .L_3)
	.align		4
.L_3:
        /*0010*/ 	.word	index@(triton_per_fused__to_copy__unsafe_index_abs_add_arange_clamp_exp_mul_pow_sub_sum_3)
        /*0014*/ 	.word	0x00000000


	//----- nvinfo : EIATTR_FRAME_SIZE
	.align		4
.L_4:
        /*0018*/ 	.byte	0x04, 0x11
        /*001a*/ 	.short	(.L_6 - .L_5)
	.align		4
.L_5:
        /*001c*/ 	.word	index@(triton_per_fused__to_copy__unsafe_index_abs_add_arange_clamp_exp_mul_pow_sub_sum_3)
        /*0020*/ 	.word	0x00000000


	//----- nvinfo : EIATTR_MIN_STACK_SIZE
	.align		4
.L_6:
        /*0024*/ 	.byte	0x04, 0x12
        /*0026*/ 	.short	(.L_8 - .L_7)
	.align		4
.L_7:
        /*0028*/ 	.word	index@(triton_per_fused__to_copy__unsafe_index_abs_add_arange_clamp_exp_mul_pow_sub_sum_3)
        /*002c*/ 	.word	0x00000000
.L_8:


//--------------------- .nv.info.triton_per_fused__to_copy__unsafe_index_abs_add_arange_clamp_exp_mul_pow_sub_sum_3 --------------------------
	.section	.nv.info.triton_per_fused__to_copy__unsafe_index_abs_add_arange_clamp_exp_mul_pow_sub_sum_3,"",@"SHT_CUDA_INFO"
	.sectionflags	@""
	.align	4


	//----- nvinfo : EIATTR_CUDA_API_VERSION
	.align		4
        /*0000*/ 	.byte	0x04, 0x37
        /*0002*/ 	.short	(.L_10 - .L_9)
.L_9:
        /*0004*/ 	.word	0x0000007c


	//----- nvinfo : EIATTR_KPARAM_INFO
	.align		4
.L_10:
        /*0008*/ 	.byte	0x04, 0x17
        /*000a*/ 	.short	(.L_12 - .L_11)
.L_11:
        /*000c*/ 	.word	0x00000000
        /*0010*/ 	.short	0x0005
        /*0012*/ 	.short	0x0024
        /*0014*/ 	.byte	0x00, 0xf0, 0x11, 0x00


	//----- nvinfo : EIATTR_KPARAM_INFO
	.align		4
.L_12:
        /*0018*/ 	.byte	0x04, 0x17
        /*001a*/ 	.short	(.L_14 - .L_13)
.L_13:
        /*001c*/ 	.word	0x00000000
        /*0020*/ 	.short	0x0004
        /*0022*/ 	.short	0x0020
        /*0024*/ 	.byte	0x00, 0xf0, 0x11, 0x00


	//----- nvinfo : EIATTR_KPARAM_INFO
	.align		4
.L_14:
        /*0028*/ 	.byte	0x04, 0x17
        /*002a*/ 	.short	(.L_16 - .L_15)
.L_15:
        /*002c*/ 	.word	0x00000000
        /*0030*/ 	.short	0x0003
        /*0032*/ 	.short	0x0018
        /*0034*/ 	.byte	0x00, 0xf4, 0x21, 0x00


	//----- nvinfo : EIATTR_KPARAM_INFO
	.align		4
.L_16:
        /*0038*/ 	.byte	0x04, 0x17
        /*003a*/ 	.short	(.L_18 - .L_17)
.L_17:
        /*003c*/ 	.word	0x00000000
        /*0040*/ 	.short	0x0002
        /*0042*/ 	.short	0x0010
        /*0044*/ 	.byte	0x00, 0xf4, 0x21, 0x00


	//----- nvinfo : EIATTR_KPARAM_INFO
	.align		4
.L_18:
        /*0048*/ 	.byte	0x04, 0x17
        /*004a*/ 	.short	(.L_20 - .L_19)
.L_19:
        /*004c*/ 	.word	0x00000000
        /*0050*/ 	.short	0x0001
        /*0052*/ 	.short	0x0008
        /*0054*/ 	.byte	0x00, 0xf4, 0x21, 0x00


	//----- nvinfo : EIATTR_KPARAM_INFO
	.align		4
.L_20:
        /*0058*/ 	.byte	0x04, 0x17
        /*005a*/ 	.short	(.L_22 - .L_21)
.L_21:
        /*005c*/ 	.word	0x00000000
        /*0060*/ 	.short	0x0000
        /*0062*/ 	.short	0x0000
        /*0064*/ 	.byte	0x00, 0xf4, 0x21, 0x00


	//----- nvinfo : EIATTR_SPARSE_MMA_MASK
	.align		4
.L_22:
        /*0068*/ 	.byte	0x03, 0x50
        /*006a*/ 	.short	0x0000


	//----- nvinfo : EIATTR_MAXREG_COUNT
	.align		4
        /*006c*/ 	.byte	0x03, 0x1b
        /*006e*/ 	.short	0x00ff


	//----- nvinfo : EIATTR_COOP_GROUP_MASK_REGIDS
	.align		4
        /*0070*/ 	.byte	0x04, 0x29
        /*0072*/ 	.short	(.L_24 - .L_23)


	//   ....[0]....
.L_23:
        /*0074*/ 	.word	0xffffffff


	//   ....[1]....
        /*0078*/ 	.word	0xffffffff


	//   ....[2]....
        /*007c*/ 	.word	0xffffffff


	//   ....[3]....
        /*0080*/ 	.word	0xffffffff


	//----- nvinfo : EIATTR_COOP_GROUP_INSTR_OFFSETS
	.align		4
.L_24:
        /*0084*/ 	.byte	0x04, 0x28
        /*0086*/ 	.short	(.L_26 - .L_25)


	//   ....[0]....
.L_25:
        /*0088*/ 	.word	0x00002400


	//   ....[1]....
        /*008c*/ 	.word	0x000024f0


	//   ....[2]....
        /*0090*/ 	.word	0x00002570


	//   ....[3]....
        /*0094*/ 	.word	0x00002590


	//----- nvinfo : EIATTR_EXIT_INSTR_OFFSETS
	.align		4
.L_26:
        /*0098*/ 	.byte	0x04, 0x1c
        /*009a*/ 	.short	(.L_28 - .L_27)


	//   ....[0]....
.L_27:
        /*009c*/ 	.word	0x00002690


	//   ....[1]....
        /*00a0*/ 	.word	0x000026b0


	//----- nvinfo : EIATTR_REQNTID
	.align		4
.L_28:
        /*00a4*/ 	.byte	0x04, 0x10
        /*00a6*/ 	.short	(.L_30 - .L_29)
.L_29:
        /*00a8*/ 	.word	0x00000100
        /*00ac*/ 	.word	0x00000001
        /*00b0*/ 	.word	0x00000001


	//----- nvinfo : EIATTR_CRS_STACK_SIZE
	.align		4
.L_30:
        /*00b4*/ 	.byte	0x04, 0x1e
        /*00b6*/ 	.short	(.L_32 - .L_31)
.L_31:
        /*00b8*/ 	.word	0x00000000


	//----- nvinfo : EIATTR_CBANK_PARAM_SIZE
	.align		4
.L_32:
        /*00bc*/ 	.byte	0x03, 0x19
        /*00be*/ 	.short	0x0028


	//----- nvinfo : EIATTR_PARAM_CBANK
	.align		4
        /*00c0*/ 	.byte	0x04, 0x0a
        /*00c2*/ 	.short	(.L_34 - .L_33)
	.align		4
.L_33:
        /*00c4*/ 	.word	index@(.nv.constant0.triton_per_fused__to_copy__unsafe_index_abs_add_arange_clamp_exp_mul_pow_sub_sum_3)
        /*00c8*/ 	.short	0x0210
        /*00ca*/ 	.short	0x0028


	//----- nvinfo : EIATTR_SW_WAR
	.align		4
.L_34:
        /*00cc*/ 	.byte	0x04, 0x36
        /*00ce*/ 	.short	(.L_36 - .L_35)
.L_35:
        /*00d0*/ 	.word	0x00000008
.L_36:


//--------------------- .nv.callgraph             --------------------------
	.section	.nv.callgraph,"",@"SHT_CUDA_CALLGRAPH"
	.align	4
	.sectionentsize	8
	.align		4
        /*0000*/ 	.word	0x00000000
	.align		4
        /*0004*/ 	.word	0xffffffff
	.align		4
        /*0008*/ 	.word	0x00000000
	.align		4
        /*000c*/ 	.word	0xfffffffe
	.align		4
        /*0010*/ 	.word	0x00000000
	.align		4
        /*0014*/ 	.word	0xfffffffd
	.align		4
        /*0018*/ 	.word	0x00000000
	.align		4
        /*001c*/ 	.word	0xfffffffc


//--------------------- .nv.constant4             --------------------------
	.section	.nv.constant4,"a",@progbits
	.align	8
	.align		8
.nv.constant4:
        /*0000*/ 	.dword	_$_str


//--------------------- .text.triton_per_fused__to_copy__unsafe_index_abs_add_arange_clamp_exp_mul_pow_sub_sum_3 --------------------------
	.section	.text.triton_per_fused__to_copy__unsafe_index_abs_add_arange_clamp_exp_mul_pow_sub_sum_3,"ax",@progbits
	.sectionflags	@"SHF_BARRIERS=1"
	.align	128
        .global         triton_per_fused__to_copy__unsafe_index_abs_add_arange_clamp_exp_mul_pow_sub_sum_3
        .type           triton_per_fused__to_copy__unsafe_index_abs_add_arange_clamp_exp_mul_pow_sub_sum_3,@function
        .size           triton_per_fused__to_copy__unsafe_index_abs_add_arange_clamp_exp_mul_pow_sub_sum_3,(.L_x_17 - triton_per_fused__to_copy__unsafe_index_abs_add_arange_clamp_exp_mul_pow_sub_sum_3)
        .other          triton_per_fused__to_copy__unsafe_index_abs_add_arange_clamp_exp_mul_pow_sub_sum_3,@"STO_CUDA_ENTRY STV_DEFAULT"
triton_per_fused__to_copy__unsafe_index_abs_add_arange_clamp_exp_mul_pow_sub_sum_3:
.text.triton_per_fused__to_copy__unsafe_index_abs_add_arange_clamp_exp_mul_pow_sub_sum_3:
[----:B------:R-:W0:Y:S01]  /*0000*/  LDC R1, c[0x0][0x28] ;  /* 0x00000a00ff017b82 */ /* 0x000e220000000800 */
[----:B------:R-:W1:Y:S07]  /*0010*/  S2R R11, SR_TID.X ;  /* 0x00000000000b7919 */ /* 0x000e6e0000002100 */
[----:B------:R-:W2:Y:S01]  /*0020*/  LDC.64 R8, c[0x0][0x228] ;  /* 0x00008a00ff087b82 */ /* 0x000ea20000000a00 */
[----:B------:R-:W-:Y:S01]  /*0030*/  ULDC.64 UR6, c[0x0][0x208] ;  /* 0x0000820000067ab9 */ /* 0x000fe20000000a00 */
[----:B------:R-:W3:Y:S01]  /*0040*/  S2R R2, SR_CTAID.X ;  /* 0x0000000000027919 */ /* 0x000ee20000002500 */
[----:B------:R-:W-:Y:S01]  /*0050*/  HFMA2.MMA R16, -RZ, RZ, 0, 9.5367431640625e-07 ;  /* 0x00000010ff107435 */ /* 0x000fe200000001ff */
[----:B------:R-:W-:Y:S01]  /*0060*/  MOV R17, 0x0 ;  /* 0x0000000000117802 */ /* 0x000fe20000000f00 */
[----:B------:R-:W-:Y:S01]  /*0070*/  ULDC.64 UR4, c[0x0][0x220] ;  /* 0x0000880000047ab9 */ /* 0x000fe20000000a00 */
[----:B-1----:R-:W-:-:S02]  /*0080*/  SHF.R.U32.HI R13, RZ, 0x2, R11 ;  /* 0x00000002ff0d7819 */ /* 0x002fc4000001160b */
[----:B------:R-:W-:Y:S02]  /*0090*/  SHF.L.U32 R10, R11, 0x2, RZ ;  /* 0x000000020b0a7819 */ /* 0x000fe400000006ff */
[----:B---3--:R-:W-:Y:S02]  /*00a0*/  SHF.L.U32 R0, R2, 0x7, RZ ;  /* 0x0000000702007819 */ /* 0x008fe400000006ff */
[----:B------:R-:W-:Y:S02]  /*00b0*/  SGXT.U32 R13, R13, 0x6 ;  /* 0x000000060d0d781a */ /* 0x000fe40000000000 */
[----:B------:R-:W-:Y:S02]  /*00c0*/  SHF.R.S32.HI R15, RZ, 0x18, R2 ;  /* 0x00000018ff0f7819 */ /* 0x000fe40000011402 */
[----:B------:R-:W-:Y:S02]  /*00d0*/  LOP3.LUT R2, R0, R13, RZ, 0xfc, !PT ;  /* 0x0000000d00027212 */ /* 0x000fe400078efcff */
[----:B------:R-:W-:-:S02]  /*00e0*/  SGXT R15, R15, 0x1 ;  /* 0x000000010f0f781a */ /* 0x000fc40000000200 */
[----:B------:R-:W-:Y:S02]  /*00f0*/  SHF.R.S32.HI R5, RZ, 0x1f, R2 ;  /* 0x0000001fff057819 */ /* 0x000fe40000011402 */
[-C--:B------:R-:W-:Y:S02]  /*0100*/  LEA.HI R3, R15, R2.reuse, RZ, 0x2 ;  /* 0x000000020f037211 */ /* 0x080fe400078f10ff */
[-C--:B------:R-:W-:Y:S02]  /*0110*/  LEA.HI R5, R5, R2.reuse, RZ, 0x4 ;  /* 0x0000000205057211 */ /* 0x080fe400078f20ff */
[----:B------:R-:W-:Y:S02]  /*0120*/  SHF.R.S32.HI R4, RZ, 0x2, R3 ;  /* 0x00000002ff047819 */ /* 0x000fe40000011403 */
[----:B------:R-:W-:Y:S02]  /*0130*/  LEA.HI R6, R15, R2, RZ, 0x6 ;  /* 0x000000020f067211 */ /* 0x000fe400078f30ff */
[----:B------:R-:W-:-:S02]  /*0140*/  LOP3.LUT R12, R5, 0xfffffff0, RZ, 0xc0, !PT ;  /* 0xfffffff0050c7812 */ /* 0x000fc400078ec0ff */
[----:B------:R-:W-:Y:S02]  /*0150*/  LEA.HI R5, R4, R4, RZ, 0x2 ;  /* 0x0000000404057211 */ /* 0x000fe400078f10ff */
[----:B------:R-:W-:Y:S02]  /*0160*/  LOP3.LUT R7, R3, 0xfffffffc, RZ, 0xc0, !PT ;  /* 0xfffffffc03077812 */ /* 0x000fe400078ec0ff */
[----:B------:R-:W-:Y:S02]  /*0170*/  LOP3.LUT R10, R10, 0xc, RZ, 0xc0, !PT ;  /* 0x0000000c0a0a7812 */ /* 0x000fe400078ec0ff */
[----:B------:R-:W-:Y:S02]  /*0180*/  SHF.L.U32 R6, R6, 0x2, RZ ;  /* 0x0000000206067819 */ /* 0x000fe400000006ff */
[----:B------:R-:W-:Y:S02]  /*0190*/  IADD3 R3, R2, -R12, RZ ;  /* 0x8000000c02037210 */ /* 0x000fe40007ffe0ff */
[----:B------:R-:W-:-:S02]  /*01a0*/  LOP3.LUT R5, R5, 0xfffffffc, RZ, 0xc0, !PT ;  /* 0xfffffffc05057812 */ /* 0x000fc400078ec0ff */
[----:B------:R-:W-:Y:S02]  /*01b0*/  LOP3.LUT R6, R6, 0xffffff00, RZ, 0xc0, !PT ;  /* 0xffffff0006067812 */ /* 0x000fe400078ec0ff */
[----:B------:R-:W-:Y:S02]  /*01c0*/  LEA R3, R3, R10, 0x4 ;  /* 0x0000000a03037211 */ /* 0x000fe400078e20ff */
[----:B------:R-:W-:Y:S02]  /*01d0*/  ISETP.GE.AND P2, PT, R2, 0x100, PT ;  /* 0x000001000200780c */ /* 0x000fe40003f46270 */
[----:B------:R-:W-:Y:S02]  /*01e0*/  IADD3 R7, -R7, RZ, RZ ;  /* 0x000000ff07077210 */ /* 0x000fe40007ffe1ff */
[----:B------:R-:W-:Y:S02]  /*01f0*/  IADD3 R5, -R5, RZ, RZ ;  /* 0x000000ff05057210 */ /* 0x000fe40007ffe1ff */
[----:B------:R-:W-:-:S02]  /*0200*/  IADD3 R3, R3, R6, RZ ;  /* 0x0000000603037210 */ /* 0x000fc40007ffe0ff */
[----:B------:R-:W-:Y:S02]  /*0210*/  VIADDMNMX R34, R2, R7, RZ, !PT ;  /* 0x0000000702227246 */ /* 0x000fe400078001ff */
[----:B------:R-:W-:Y:S02]  /*0220*/  CS2R R6, SRZ ;  /* 0x0000000000067805 */ /* 0x000fe4000001ff00 */
[----:B------:R-:W-:Y:S02]  /*0230*/  VIADDMNMX R36, R4, R5, RZ, !PT ;  /* 0x0000000504247246 */ /* 0x000fe400078001ff */
[----:B------:R-:W-:Y:S01]  /*0240*/  CS2R R4, SRZ ;  /* 0x0000000000047805 */ /* 0x000fe2000001ff00 */
[----:B--2---:R-:W-:Y:S01]  /*0250*/  IMAD.WIDE R2, R3, 0x4, R8 ;  /* 0x0000000403027825 */ /* 0x004fe200078e0208 */
[----:B------:R-:W-:Y:S02]  /*0260*/  I2FP.F32.U32 R34, R34 ;  /* 0x0000002200227245 */ /* 0x000fe40000201000 */
[----:B------:R-:W-:-:S02]  /*0270*/  I2FP.F32.U32 R36, R36 ;  /* 0x0000002400247245 */ /* 0x000fc40000201000 */
[----:B------:R1:W2:Y:S01]  /*0280*/  @!P2 LDG.E.EL.128 R4, desc[UR6][R2.64] ;  /* 0x000000060204a981 */ /* 0x0002a2000c2e1d00 */
[----:B------:R-:W3:Y:S08]  /*0290*/  F2I.TRUNC.NTZ R39, R34 ;  /* 0x0000002200277305 */ /* 0x000ef0000020f100 */
[----:B------:R-:W4:Y:S01]  /*02a0*/  F2I.TRUNC.NTZ R32, R36 ;  /* 0x0000002400207305 */ /* 0x000f22000020f100 */
[----:B-1----:R-:W1:Y:S01]  /*02b0*/  LDC.64 R2, c[0x0][0x220] ;  /* 0x00008800ff027b82 */ /* 0x002e620000000a00 */
[----:B---3--:R-:W-:-:S02]  /*02c0*/  ISETP.LT.U32.AND P0, PT, R39, 0x2, PT ;  /* 0x000000022700780c */ /* 0x008fc40003f01070 */
[----:B------:R-:W-:-:S04]  /*02d0*/  SHF.R.S32.HI R14, RZ, 0x1f, R39 ;  /* 0x0000001fff0e7819 */ /* 0x000fc80000011427 */
[----:B------:R-:W-:Y:S02]  /*02e0*/  ISETP.LT.AND.EX P0, PT, R14, RZ, PT, P0 ;  /* 0x000000ff0e00720c */ /* 0x000fe40003f01300 */
[----:B----4-:R-:W-:Y:S02]  /*02f0*/  VIMNMX R19, R32, 0x2, PT ;  /* 0x0000000220137848 */ /* 0x010fe40003fe0100 */
[----:B------:R-:W-:Y:S02]  /*0300*/  SEL R20, R39, 0x2, P0 ;  /* 0x0000000227147807 */ /* 0x000fe40000000000 */
[----:B------:R-:W-:Y:S01]  /*0310*/  SEL R21, R14, RZ, P0 ;  /* 0x000000ff0e157207 */ /* 0x000fe20000000000 */
[----:B------:R-:W-:Y:S01]  /*0320*/  IMAD.WIDE R18, R19, 0x10, R16 ;  /* 0x0000001013127825 */ /* 0x000fe200078e0210 */
[----:B------:R-:W-:-:S04]  /*0330*/  LEA R22, P0, R20, UR4, 0x2 ;  /* 0x0000000414167c11 */ /* 0x000fc8000f8010ff */
[----:B------:R-:W-:Y:S02]  /*0340*/  LEA.HI.X R23, R20, UR5, R21, 0x2, P0 ;  /* 0x0000000514177c11 */ /* 0x000fe400080f1415 */
[----:B------:R-:W-:Y:S02]  /*0350*/  IADD3 R20, P0, R18, UR4, RZ ;  /* 0x0000000412147c10 */ /* 0x000fe4000ff1e0ff */
[----:B------:R-:W-:Y:S02]  /*0360*/  IADD3 R24, P1, R18, R22, RZ ;  /* 0x0000001612187210 */ /* 0x000fe40007f3e0ff */
[----:B------:R-:W-:Y:S02]  /*0370*/  IADD3.X R21, R19, UR5, RZ, P0, !PT ;  /* 0x0000000513157c10 */ /* 0x000fe400087fe4ff */
[----:B------:R-:W-:Y:S02]  /*0380*/  IADD3.X R25, R19, R23, RZ, P1, !PT ;  /* 0x0000001713197210 */ /* 0x000fe40000ffe4ff */
[----:B------:R-:W-:-:S02]  /*0390*/  SHF.L.U32 R27, R32, 0x2, RZ ;  /* 0x00000002201b7819 */ /* 0x000fc400000006ff */
[----:B------:R-:W-:Y:S01]  /*03a0*/  LOP3.LUT R14, R0, 0x40, R13, 0xfe, !PT ;  /* 0x00000040000e7812 */ /* 0x000fe200078efe0d */
[----:B------:R-:W-:Y:S01]  /*03b0*/  IMAD.WIDE R18, R39, 0x4, R20 ;  /* 0x0000000427127825 */ /* 0x000fe200078e0214 */
[----:B------:R-:W-:-:S03]  /*03c0*/  HFMA2.MMA R38, -RZ, RZ, 0, 0 ;  /* 0x00000000ff267435 */ /* 0x000fc600000001ff */
[C---:B------:R-:W-:Y:S01]  /*03d0*/  IMAD.WIDE R22, R27.reuse, 0x4, R22 ;  /* 0x000000041b167825 */ /* 0x040fe200078e0216 */
[----:B------:R-:W-:-:S03]  /*03e0*/  IADD3 R27, R27, R12, R39 ;  /* 0x0000000c1b1b7210 */ /* 0x000fc60007ffe027 */
[C---:B------:R-:W-:Y:S01]  /*03f0*/  IMAD.WIDE R20, R12.reuse, 0x4, R24 ;  /* 0x000000040c147825 */ /* 0x040fe200078e0218 */
[----:B------:R-:W-:Y:S02]  /*0400*/  SHF.R.S32.HI R25, RZ, 0x1f, R14 ;  /* 0x0000001fff197819 */ /* 0x000fe4000001140e */
[----:B------:R-:W-:Y:S02]  /*0410*/  CS2R R40, SRZ ;  /* 0x0000000000287805 */ /* 0x000fe4000001ff00 */
[----:B------:R-:W-:Y:S01]  /*0420*/  LOP3.LUT R0, R0, 0x7f, R11, 0xf8, !PT ;  /* 0x0000007f00007812 */ /* 0x000fe200078ef80b */
[----:B------:R-:W-:Y:S01]  /*0430*/  IMAD.MOV.U32 R37, RZ, RZ, RZ ;  /* 0x000000ffff257224 */ /* 0x000fe200078e00ff */
[----:B------:R-:W-:Y:S01]  /*0440*/  LEA.HI R43, R25, R14, RZ, 0x4 ;  /* 0x0000000e192b7211 */ /* 0x000fe200078f20ff */
[----:B------:R-:W-:Y:S01]  /*0450*/  IMAD.WIDE R18, R12, 0x4, R18 ;  /* 0x000000040c127825 */ /* 0x000fe200078e0212 */
[----:B------:R-:W-:-:S03]  /*0460*/  LEA.HI R11, R15, R0, RZ, 0x2 ;  /* 0x000000000f0b7211 */ /* 0x000fc600078f10ff */
[----:B------:R-:W-:Y:S01]  /*0470*/  IMAD.WIDE R22, R12, 0x4, R22 ;  /* 0x000000040c167825 */ /* 0x000fe200078e0216 */
[----:B------:R-:W-:Y:S01]  /*0480*/  LOP3.LUT R43, R43, 0xfffffff0, RZ, 0xc0, !PT ;  /* 0xfffffff02b2b7812 */ /* 0x000fe200078ec0ff */
[----:B------:R-:W3:Y:S02]  /*0490*/  @!P2 LDG.E.EL R37, desc[UR6][R20.64+0x4] ;  /* 0x000004061425a981 */ /* 0x000ee4000c2e1900 */
[----:B-1----:R-:W-:Y:S02]  /*04a0*/  IMAD.WIDE R12, R27, 0x4, R2 ;  /* 0x000000041b0c7825 */ /* 0x002fe400078e0202 */
[----:B------:R1:W3:Y:S04]  /*04b0*/  @!P2 LDG.E.EL R38, desc[UR6][R18.64] ;  /* 0x000000061226a981 */ /* 0x0002e8000c2e1900 */
[----:B------:R-:W4:Y:S04]  /*04c0*/  @!P2 LDG.E.EL R41, desc[UR6][R22.64+0x4] ;  /* 0x000004061629a981 */ /* 0x000f28000c2e1900 */
[----:B------:R5:W4:Y:S01]  /*04d0*/  @!P2 LDG.E.EL R40, desc[UR6][R12.64] ;  /* 0x000000060c28a981 */ /* 0x000b22000c2e1900 */
[----:B-1----:R-:W-:-:S02]  /*04e0*/  SHF.R.S32.HI R18, RZ, 0x2, R11 ;  /* 0x00000002ff127819 */ /* 0x002fc4000001140b */
[----:B------:R-:W-:Y:S02]  /*04f0*/  IADD3 R19, R14, -R43, RZ ;  /* 0x8000002b0e137210 */ /* 0x000fe40007ffe0ff */
[----:B------:R-:W-:Y:S02]  /*0500*/  LEA.HI R20, R18, R18, RZ, 0x2 ;  /* 0x0000001212147211 */ /* 0x000fe400078f10ff */
[----:B------:R-:W-:Y:S02]  /*0510*/  LOP3.LUT R11, R11, 0xfffffffc, RZ, 0xc0, !PT ;  /* 0xfffffffc0b0b7812 */ /* 0x000fe400078ec0ff */
[----:B------:R-:W-:Y:S02]  /*0520*/  LEA R19, R19, R10, 0x4 ;  /* 0x0000000a13137211 */ /* 0x000fe400078e20ff */
[-C--:B------:R-:W-:Y:S02]  /*0530*/  LEA.HI R10, R15, R14.reuse, RZ, 0x6 ;  /* 0x0000000e0f0a7211 */ /* 0x080fe400078f30ff */
[----:B------:R-:W-:-:S02]  /*0540*/  LEA.HI R25, R25, R14, RZ, 0x2 ;  /* 0x0000000e19197211 */ /* 0x000fc400078f10ff */
[----:B------:R-:W-:Y:S02]  /*0550*/  LOP3.LUT R20, R20, 0xfffffffc, RZ, 0xc0, !PT ;  /* 0xfffffffc14147812 */ /* 0x000fe400078ec0ff */
[----:B------:R-:W-:Y:S02]  /*0560*/  IADD3 R21, -R11, RZ, RZ ;  /* 0x000000ff0b157210 */ /* 0x000fe40007ffe1ff */
[----:B------:R-:W-:Y:S02]  /*0570*/  SHF.L.U32 R11, R10, 0x2, RZ ;  /* 0x000000020a0b7819 */ /* 0x000fe400000006ff */
[----:B------:R-:W-:Y:S02]  /*0580*/  SHF.R.S32.HI R10, RZ, 0x2, R25 ;  /* 0x00000002ff0a7819 */ /* 0x000fe40000011419 */
[----:B0----5:R-:W-:Y:S02]  /*0590*/  IADD3 R13, -R20, RZ, RZ ;  /* 0x000000ff140d7210 */ /* 0x021fe40007ffe1ff */
[----:B------:R-:W-:-:S02]  /*05a0*/  LOP3.LUT R12, R11, 0xffffff00, RZ, 0xc0, !PT ;  /* 0xffffff000b0c7812 */ /* 0x000fc400078ec0ff */
[----:B------:R-:W-:Y:S02]  /*05b0*/  LEA.HI R11, R10, R10, RZ, 0x2 ;  /* 0x0000000a0a0b7211 */ /* 0x000fe400078f10ff */
[----:B------:R-:W-:Y:S02]  /*05c0*/  VIADDMNMX R26, R18, R13, RZ, !PT ;  /* 0x0000000d121a7246 */ /* 0x000fe400078001ff */
[----:B------:R-:W-:Y:S02]  /*05d0*/  ISETP.GE.AND P3, PT, R14, 0x100, PT ;  /* 0x000001000e00780c */ /* 0x000fe40003f66270 */
[----:B------:R-:W-:Y:S02]  /*05e0*/  IADD3 R19, R19, R12, RZ ;  /* 0x0000000c13137210 */ /* 0x000fe40007ffe0ff */
[----:B------:R-:W-:Y:S02]  /*05f0*/  LOP3.LUT R13, R25, 0xfffffffc, RZ, 0xc0, !PT ;  /* 0xfffffffc190d7812 */ /* 0x000fe400078ec0ff */
[----:B------:R-:W-:-:S02]  /*0600*/  LOP3.LUT R11, R11, 0xfffffffc, RZ, 0xc0, !PT ;  /* 0xfffffffc0b0b7812 */ /* 0x000fc400078ec0ff */
[----:B------:R-:W-:Y:S01]  /*0610*/  IADD3 R18, R14, -R13, RZ ;  /* 0x8000000d0e127210 */ /* 0x000fe20007ffe0ff */
[----:B------:R-:W-:Y:S01]  /*0620*/  IMAD.WIDE R12, R19, 0x4, R8 ;  /* 0x00000004130c7825 */ /* 0x000fe200078e0208 */
[----:B------:R-:W-:Y:S02]  /*0630*/  IADD3 R14, R10, -R11, RZ ;  /* 0x8000000b0a0e7210 */ /* 0x000fe40007ffe0ff */
[----:B------:R-:W-:Y:S02]  /*0640*/  CS2R R8, SRZ ;  /* 0x0000000000087805 */ /* 0x000fe4000001ff00 */
[----:B------:R-:W-:-:S06]  /*0650*/  CS2R R10, SRZ ;  /* 0x00000000000a7805 */ /* 0x000fcc000001ff00 */
[----:B------:R0:W4:Y:S01]  /*0660*/  @!P3 LDG.E.EL.128 R8, desc[UR6][R12.64] ;  /* 0x000000060c08b981 */ /* 0x000122000c2e1d00 */
[----:B------:R-:W-:-:S04]  /*0670*/  VIADDMNMX R24, R0, R21, RZ, !PT ;  /* 0x0000001500187246 */ /* 0x000fc800078001ff */
[----:B------:R-:W-:Y:S02]  /*0680*/  I2FP.F32.U32 R24, R24 ;  /* 0x0000001800187245 */ /* 0x000fe40000201000 */
[----:B------:R-:W-:Y:S02]  /*0690*/  VIMNMX R18, RZ, R18, !PT ;  /* 0x00000012ff127248 */ /* 0x000fe40007fe0100 */
[----:B------:R-:W1:Y:S01]  /*06a0*/  F2I.TRUNC.NTZ R25, R24 ;  /* 0x0000001800197305 */ /* 0x000e62000020f100 */
[----:B------:R-:W-:Y:S02]  /*06b0*/  I2FP.F32.U32 R26, R26 ;  /* 0x0000001a001a7245 */ /* 0x000fe40000201000 */
[----:B------:R-:W-:Y:S02]  /*06c0*/  I2FP.F32.U32 R33, R18 ;  /* 0x0000001200217245 */ /* 0x000fe40000201000 */
[----:B------:R-:W-:-:S03]  /*06d0*/  VIMNMX R14, RZ, R14, !PT ;  /* 0x0000000eff0e7248 */ /* 0x000fc60007fe0100 */
[----:B------:R-:W5:Y:S01]  /*06e0*/  F2I.TRUNC.NTZ R27, R26 ;  /* 0x0000001a001b7305 */ /* 0x000f62000020f100 */
[----:B------:R-:W-:-:S07]  /*06f0*/  I2FP.F32.U32 R28, R14 ;  /* 0x0000000e001c7245 */ /* 0x000fce0000201000 */
[----:B------:R-:W0:Y:S01]  /*0700*/  F2I.TRUNC.NTZ R35, R33 ;  /* 0x0000002100237305 */ /* 0x000e22000020f100 */
[----:B-1----:R-:W-:Y:S02]  /*0710*/  ISETP.LT.U32.AND P0, PT, R25, 0x2, PT ;  /* 0x000000021900780c */ /* 0x002fe40003f01070 */
[----:B------:R-:W-:-:S05]  /*0720*/  SHF.R.S32.HI R14, RZ, 0x1f, R25 ;  /* 0x0000001fff0e7819 */ /* 0x000fca0000011419 */
[----:B------:R-:W1:Y:S01]  /*0730*/  F2I.TRUNC.NTZ R29, R28 ;  /* 0x0000001c001d7305 */ /* 0x000e62000020f100 */
[C---:B------:R-:W-:Y:S02]  /*0740*/  ISETP.LT.AND.EX P0, PT, R14.reuse, RZ, PT, P0 ;  /* 0x000000ff0e00720c */ /* 0x040fe40003f01300 */
[----:B-----5:R-:W-:Y:S02]  /*0750*/  VIMNMX R21, R27, 0x2, PT ;  /* 0x000000021b157848 */ /* 0x020fe40003fe0100 */
[----:B------:R-:W-:Y:S02]  /*0760*/  SEL R18, R25, 0x2, P0 ;  /* 0x0000000219127807 */ /* 0x000fe40000000000 */
[----:B0-----:R-:W-:Y:S02]  /*0770*/  ISETP.LT.U32.AND P1, PT, R35, 0x2, PT ;  /* 0x000000022300780c */ /* 0x001fe40003f21070 */
[----:B------:R-:W-:Y:S02]  /*0780*/  SHF.R.S32.HI R30, RZ, 0x1f, R35 ;  /* 0x0000001fff1e7819 */ /* 0x000fe40000011423 */
[----:B------:R-:W-:Y:S01]  /*0790*/  SEL R23, R14, RZ, P0 ;  /* 0x000000ff0e177207 */ /* 0x000fe20000000000 */
[----:B------:R-:W-:Y:S01]  /*07a0*/  IMAD.WIDE R12, R21, 0x10, R16 ;  /* 0x00000010150c7825 */ /* 0x000fe200078e0210 */
[----:B------:R-:W-:-:S02]  /*07b0*/  ISETP.LT.AND.EX P0, PT, R30, RZ, PT, P1 ;  /* 0x000000ff1e00720c */ /* 0x000fc40003f01310 */
[----:B-1----:R-:W-:Y:S02]  /*07c0*/  VIMNMX R19, R29, 0x2, PT ;  /* 0x000000021d137848 */ /* 0x002fe40003fe0100 */
[C---:B------:R-:W-:Y:S02]  /*07d0*/  LEA R22, P4, R18.reuse, UR4, 0x2 ;  /* 0x0000000412167c11 */ /* 0x040fe4000f8810ff */
[----:B------:R-:W-:Y:S01]  /*07e0*/  SEL R31, R35, 0x2, P0 ;  /* 0x00000002231f7807 */ /* 0x000fe20000000000 */
[----:B------:R-:W-:Y:S01]  /*07f0*/  IMAD.WIDE R16, R19, 0x10, R16 ;  /* 0x0000001013107825 */ /* 0x000fe200078e0210 */
[----:B------:R-:W-:Y:S02]  /*0800*/  LEA.HI.X R23, R18, UR5, R23, 0x2, P4 ;  /* 0x0000000512177c11 */ /* 0x000fe4000a0f1417 */
[----:B------:R-:W-:Y:S02]  /*0810*/  IADD3 R20, P4, R12, R22, RZ ;  /* 0x000000160c147210 */ /* 0x000fe40007f9e0ff */
[----:B------:R-:W-:-:S02]  /*0820*/  IADD3 R18, P1, R12, UR4, RZ ;  /* 0x000000040c127c10 */ /* 0x000fc4000ff3e0ff */
[----:B------:R-:W-:Y:S02]  /*0830*/  SEL R30, R30, RZ, P0 ;  /* 0x000000ff1e1e7207 */ /* 0x000fe40000000000 */
[----:B------:R-:W-:Y:S01]  /*0840*/  LEA R12, P5, R31, UR4, 0x2 ;  /* 0x000000041f0c7c11 */ /* 0x000fe2000f8a10ff */
[----:B------:R-:W-:Y:S01]  /*0850*/  IMAD.X R21, R13, 0x1, R23, P4 ;  /* 0x000000010d157824 */ /* 0x000fe200020e0617 */
[----:B------:R-:W-:Y:S02]  /*0860*/  IADD3 R14, P0, R16, UR4, RZ ;  /* 0x00000004100e7c10 */ /* 0x000fe4000ff1e0ff */
[----:B------:R-:W-:Y:S02]  /*0870*/  IADD3.X R19, R13, UR5, RZ, P1, !PT ;  /* 0x000000050d137c10 */ /* 0x000fe40008ffe4ff */
[----:B------:R-:W-:Y:S02]  /*0880*/  LEA.HI.X R13, R31, UR5, R30, 0x2, P5 ;  /* 0x000000051f0d7c11 */ /* 0x000fe4000a8f141e */
[----:B------:R-:W-:-:S02]  /*0890*/  SHF.L.U32 R42, R27, 0x2, RZ ;  /* 0x000000021b2a7819 */ /* 0x000fc400000006ff */
[----:B------:R-:W-:Y:S02]  /*08a0*/  LEA.HI R30, R15, R0, RZ, 0x4 ;  /* 0x000000000f1e7211 */ /* 0x000fe400078f20ff */
[----:B------:R-:W-:Y:S02]  /*08b0*/  IADD3.X R15, R17, UR5, RZ, P0, !PT ;  /* 0x00000005110f7c10 */ /* 0x000fe400087fe4ff */
[----:B------:R-:W-:Y:S01]  /*08c0*/  ISETP.GE.AND P0, PT, R0, 0x100, PT ;  /* 0x000001000000780c */ /* 0x000fe20003f06270 */
[----:B------:R-:W-:Y:S01]  /*08d0*/  IMAD.WIDE R22, R42, 0x4, R22 ;  /* 0x000000042a167825 */ /* 0x000fe200078e0216 */
[----:B------:R-:W-:-:S03]  /*08e0*/  LOP3.LUT R45, R30, 0xfffffff0, RZ, 0xc0, !PT ;  /* 0xfffffff01e2d7812 */ /* 0x000fc600078ec0ff */
[----:B------:R-:W-:Y:S01]  /*08f0*/  IMAD.WIDE R18, R25, 0x4, R18 ;  /* 0x0000000419127825 */ /* 0x000fe200078e0212 */
[----:B------:R-:W-:Y:S02]  /*0900*/  CS2R R30, SRZ ;  /* 0x00000000001e7805 */ /* 0x000fe4000001ff00 */
[----:B------:R-:W-:Y:S01]  /*0910*/  IADD3 R47, R42, R45, R25 ;  /* 0x0000002d2a2f7210 */ /* 0x000fe20007ffe019 */
[----:B------:R-:W-:-:S04]  /*0920*/  IMAD.WIDE R20, R45, 0x4, R20 ;  /* 0x000000042d147825 */ /* 0x000fc800078e0214 */
[C---:B------:R-:W-:Y:S01]  /*0930*/  IMAD.WIDE R22, R45.reuse, 0x4, R22 ;  /* 0x000000042d167825 */ /* 0x040fe200078e0216 */
[----:B------:R0:W5:Y:S03]  /*0940*/  @!P0 LDG.E.EL R30, desc[UR6][R20.64+0x4] ;  /* 0x00000406141e8981 */ /* 0x000166000c2e1900 */
[----:B------:R-:W-:Y:S01]  /*0950*/  IMAD.WIDE R18, R45, 0x4, R18 ;  /* 0x000000042d127825 */ /* 0x000fe200078e0212 */
[----:B------:R-:W-:Y:S01]  /*0960*/  MOV R45, RZ ;  /* 0x000000ff002d7202 */ /* 0x000fe20000000f00 */
[----:B------:R1:W5:Y:S01]  /*0970*/  @!P0 LDG.E.EL R31, desc[UR6][R22.64+0x4] ;  /* 0x00000406161f8981 */ /* 0x000362000c2e1900 */
[----:B------:R-:W-:-:S04]  /*0980*/  IADD3 R16, P1, R16, R12, RZ ;  /* 0x0000000c10107210 */ /* 0x000fc80007f3e0ff */
[----:B------:R1:W5:Y:S01]  /*0990*/  @!P0 LDG.E.EL R45, desc[UR6][R18.64] ;  /* 0x00000006122d8981 */ /* 0x000362000c2e1900 */
[----:B0-----:R-:W-:Y:S01]  /*09a0*/  IMAD.WIDE R20, R47, 0x4, R2 ;  /* 0x000000042f147825 */ /* 0x001fe200078e0202 */
[----:B-1----:R-:W-:Y:S02]  /*09b0*/  CS2R R22, SRZ ;  /* 0x0000000000167805 */ /* 0x002fe4000001ff00 */
[----:B------:R-:W-:Y:S01]  /*09c0*/  SHF.L.U32 R42, R29, 0x2, RZ ;  /* 0x000000021d2a7819 */ /* 0x000fe200000006ff */
[----:B------:R-:W-:Y:S01]  /*09d0*/  IMAD.WIDE R14, R35, 0x4, R14 ;  /* 0x00000004230e7825 */ /* 0x000fe200078e020e */
[----:B------:R-:W-:Y:S02]  /*09e0*/  IADD3.X R17, R17, R13, RZ, P1, !PT ;  /* 0x0000000d11117210 */ /* 0x000fe40000ffe4ff */
[----:B------:R-:W5:Y:S01]  /*09f0*/  @!P0 LDG.E.EL R22, desc[UR6][R20.64] ;  /* 0x0000000614168981 */ /* 0x000f62000c2e1900 */
[C---:B------:R-:W-:Y:S01]  /*0a00*/  IMAD.WIDE R12, R42.reuse, 0x4, R12 ;  /* 0x000000042a0c7825 */ /* 0x040fe200078e020c */
[----:B------:R-:W-:Y:S01]  /*0a10*/  IADD3 R49, R42, R43, R35 ;  /* 0x0000002b2a317210 */ /* 0x000fe20007ffe023 */
[----:B------:R-:W-:-:S02]  /*0a20*/  HFMA2.MMA R18, -RZ, RZ, 0, 0 ;  /* 0x00000000ff127435 */ /* 0x000fc400000001ff */
[----:B------:R-:W-:-:S04]  /*0a30*/  IMAD.WIDE R16, R43, 0x4, R16 ;  /* 0x000000042b107825 */ /* 0x000fc800078e0210 */
[----:B------:R-:W-:-:S04]  /*0a40*/  IMAD.WIDE R12, R43, 0x4, R12 ;  /* 0x000000042b0c7825 */ /* 0x000fc800078e020c */
[----:B------:R-:W-:Y:S01]  /*0a50*/  IMAD.WIDE R14, R43, 0x4, R14 ;  /* 0x000000042b0e7825 */ /* 0x000fe200078e020e */
[----:B------:R-:W-:-:S03]  /*0a60*/  CS2R R42, SRZ ;  /* 0x00000000002a7805 */ /* 0x000fc6000001ff00 */
[----:B------:R-:W-:Y:S01]  /*0a70*/  IMAD.WIDE R2, R49, 0x4, R2 ;  /* 0x0000000431027825 */ /* 0x000fe200078e0202 */
[----:B------:R-:W5:Y:S04]  /*0a80*/  @!P3 LDG.E.EL R23, desc[UR6][R14.64] ;  /* 0x000000060e17b981 */ /* 0x000f68000c2e1900 */
[----:B------:R0:W5:Y:S04]  /*0a90*/  @!P3 LDG.E.EL R43, desc[UR6][R12.64+0x4] ;  /* 0x000004060c2bb981 */ /* 0x000168000c2e1900 */
[----:B------:R1:W5:Y:S01]  /*0aa0*/  @!P3 LDG.E.EL R18, desc[UR6][R2.64] ;  /* 0x000000060212b981 */ /* 0x000362000c2e1900 */
[----:B--2---:R-:W-:-:S03]  /*0ab0*/  SEL R4, R4, RZ, !P2 ;  /* 0x000000ff04047207 */ /* 0x004fc60005000000 */
[----:B------:R2:W5:Y:S02]  /*0ac0*/  @!P3 LDG.E.EL R42, desc[UR6][R16.64+0x4] ;  /* 0x00000406102ab981 */ /* 0x000564000c2e1900 */
[----:B------:R-:W-:Y:S01]  /*0ad0*/  FMUL R19, R4, 1.4426950216293334961 ;  /* 0x3fb8aa3b04137820 */ /* 0x000fe20000400000 */
[----:B------:R-:W-:-:S04]  /*0ae0*/  SEL R5, R5, RZ, !P2 ;  /* 0x000000ff05057207 */ /* 0x000fc80005000000 */
[----:B------:R-:W-:Y:S01]  /*0af0*/  FSETP.GEU.AND P0, PT, R19, -126, PT ;  /* 0xc2fc00001300780b */ /* 0x000fe20003f0e000 */
[----:B------:R-:W-:Y:S01]  /*0b00*/  FMUL R44, R5, 1.4426950216293334961 ;  /* 0x3fb8aa3b052c7820 */ /* 0x000fe20000400000 */
[----:B------:R-:W-:-:S04]  /*0b10*/  SEL R6, R6, RZ, !P2 ;  /* 0x000000ff06067207 */ /* 0x000fc80005000000 */
[----:B------:R-:W-:Y:S01]  /*0b20*/  FSETP.GEU.AND P1, PT, R44, -126, PT ;  /* 0xc2fc00002c00780b */ /* 0x000fe20003f2e000 */
[----:B0-----:R-:W-:Y:S01]  /*0b30*/  FMUL R12, R6, 1.4426950216293334961 ;  /* 0x3fb8aa3b060c7820 */ /* 0x001fe20000400000 */
[----:B------:R-:W-:-:S05]  /*0b40*/  SEL R7, R7, RZ, !P2 ;  /* 0x000000ff07077207 */ /* 0x000fca0005000000 */
[----:B------:R-:W-:-:S04]  /*0b50*/  @!P0 FMUL R19, R19, 0.5 ;  /* 0x3f00000013138820 */ /* 0x000fc80000400000 */
[----:B-1----:R-:W0:Y:S01]  /*0b60*/  MUFU.EX2 R2, R19 ;  /* 0x0000001300027308 */ /* 0x002e220000000800 */
[----:B------:R-:W-:Y:S01]  /*0b70*/  FSETP.GEU.AND P4, PT, R12, -126, PT ;  /* 0xc2fc00000c00780b */ /* 0x000fe20003f8e000 */
[----:B------:R-:W-:Y:S01]  /*0b80*/  FMUL R13, R7, 1.4426950216293334961 ;  /* 0x3fb8aa3b070d7820 */ /* 0x000fe20000400000 */
[----:B------:R-:W-:Y:S01]  /*0b90*/  @!P1 FMUL R44, R44, 0.5 ;  /* 0x3f0000002c2c9820 */ /* 0x000fe20000400000 */
[----:B------:R-:W-:-:S03]  /*0ba0*/  I2FP.F32.S32 R14, R35 ;  /* 0x00000023000e7245 */ /* 0x000fc60000201400 */
[----:B------:R-:W-:Y:S01]  /*0bb0*/  FSETP.GEU.AND P5, PT, R13, -126, PT ;  /* 0xc2fc00000d00780b */ /* 0x000fe20003fae000 */
[----:B------:R-:W1:Y:S01]  /*0bc0*/  MUFU.EX2 R3, R44 ;  /* 0x0000002c00037308 */ /* 0x000e620000000800 */
[----:B------:R-:W-:Y:S01]  /*0bd0*/  FADD.SAT R33, R33, -R14 ;  /* 0x8000000e21217221 */ /* 0x000fe20000002000 */
[----:B0-----:R-:W-:-:S04]  /*0be0*/  @!P0 FMUL R2, R2, R2 ;  /* 0x0000000202028220 */ /* 0x001fc80000400000 */
[----:B------:R-:W-:Y:S01]  /*0bf0*/  @!P4 FMUL R12, R12, 0.5 ;  /* 0x3f0000000c0cc820 */ /* 0x000fe20000400000 */
[----:B------:R-:W-:Y:S01]  /*0c00*/  FADD.FTZ.RZ R14, R2, 1 ;  /* 0x3f800000020e7421 */ /* 0x000fe2000001c000 */
[----:B------:R-:W-:-:S04]  /*0c10*/  I2FP.F32.S32 R39, R39 ;  /* 0x0000002700277245 */ /* 0x000fc80000201400 */
[----:B------:R-:W-:Y:S01]  /*0c20*/  @!P5 FMUL R13, R13, 0.5 ;  /* 0x3f0000000d0dd820 */ /* 0x000fe20000400000 */
[----:B------:R-:W0:Y:S01]  /*0c30*/  MUFU.EX2 R12, R12 ;  /* 0x0000000c000c7308 */ /* 0x000e220000000800 */
[----:B------:R-:W-:Y:S01]  /*0c40*/  IADD3 R14, R14, -0x3f400000, RZ ;  /* 0xc0c000000e0e7810 */ /* 0x000fe20007ffe0ff */
[----:B-1----:R-:W-:Y:S01]  /*0c50*/  @!P1 FMUL R3, R3, R3 ;  /* 0x0000000303039220 */ /* 0x002fe20000400000 */
[----:B------:R-:W-:Y:S02]  /*0c60*/  FADD R39, R34, -R39 ;  /* 0x8000002722277221 */ /* 0x000fe40000000000 */
[----:B------:R-:W-:Y:S01]  /*0c70*/  LOP3.LUT R21, R14, 0xff800000, RZ, 0xc0, !PT ;  /* 0xff8000000e157812 */ /* 0x000fe200078ec0ff */
[----:B--2---:R-:W-:Y:S02]  /*0c80*/  FADD.FTZ.RZ R16, R3, 1 ;  /* 0x3f80000003107421 */ /* 0x004fe4000001c000 */
[----:B------:R-:W1:Y:S01]  /*0c90*/  MUFU.EX2 R13, R13 ;  /* 0x0000000d000d7308 */ /* 0x000e620000000800 */
[----:B------:R-:W-:-:S02]  /*0ca0*/  MOV R14, 0x3e800000 ;  /* 0x3e800000000e7802 */ /* 0x000fc40000000f00 */
[----:B------:R-:W-:Y:S02]  /*0cb0*/  IADD3 R19, -R21, 0x40800000, RZ ;  /* 0x4080000015137810 */ /* 0x000fe40007ffe1ff */
[----:B------:R-:W-:Y:S02]  /*0cc0*/  FMNMX R39, RZ, R39, !PT ;  /* 0x00000027ff277209 */ /* 0x000fe40007800000 */
[----:B------:R-:W-:Y:S01]  /*0cd0*/  IADD3 R20, R16, -0x3f400000, RZ ;  /* 0xc0c0000010147810 */ /* 0x000fe20007ffe0ff */
[----:B------:R-:W-:Y:S01]  /*0ce0*/  FFMA.FTZ R16, R19, R14, -1 ;  /* 0xbf80000013107423 */ /* 0x000fe2000001000e */
[----:B------:R-:W-:Y:S01]  /*0cf0*/  IADD3 R17, R2, -R21, RZ ;  /* 0x8000001502117210 */ /* 0x000fe20007ffe0ff */
[----:B0-----:R-:W-:Y:S01]  /*0d00*/  @!P4 FMUL R12, R12, R12 ;  /* 0x0000000c0c0cc220 */ /* 0x001fe20000400000 */
[----:B------:R-:W-:Y:S02]  /*0d10*/  FSETP.GEU.AND P0, PT, R39, 1, PT ;  /* 0x3f8000002700780b */ /* 0x000fe40003f0e000 */
[----:B------:R-:W-:Y:S01]  /*0d20*/  I2FP.F32.S32 R15, R32 ;  /* 0x00000020000f7245 */ /* 0x000fe20000201400 */
[----:B------:R-:W-:Y:S01]  /*0d30*/  FADD R17, R17, R16 ;  /* 0x0000001011117221 */ /* 0x000fe20000000000 */
[----:B------:R-:W-:Y:S01]  /*0d40*/  LOP3.LUT R20, R20, 0xff800000, RZ, 0xc0, !PT ;  /* 0xff80000014147812 */ /* 0x000fe200078ec0ff */
[----:B---3--:R-:W-:Y:S01]  /*0d50*/  FADD R37, R37, -R38 ;  /* 0x8000002625257221 */ /* 0x008fe20000000000 */
[----:B------:R-:W-:Y:S01]  /*0d60*/  FSEL R39, R39, 1, !P0 ;  /* 0x3f80000027277808 */ /* 0x000fe20004000000 */
[----:B------:R-:W-:Y:S01]  /*0d70*/  FADD.FTZ.RZ R19, R12, 1 ;  /* 0x3f8000000c137421 */ /* 0x000fe2000001c000 */
[----:B------:R-:W-:-:S02]  /*0d80*/  IMAD.MOV.U32 R16, RZ, RZ, 0x3d39bf78 ;  /* 0x3d39bf78ff107424 */ /* 0x000fc400078e00ff */
[----:B------:R-:W-:Y:S01]  /*0d90*/  FADD R36, R36, -R15 ;  /* 0x8000000f24247221 */ /* 0x000fe20000000000 */
[----:B------:R-:W-:Y:S01]  /*0da0*/  IADD3 R35, -R20, 0x40800000, RZ ;  /* 0x4080000014237810 */ /* 0x000fe20007ffe1ff */
[----:B----4-:R-:W-:Y:S01]  /*0db0*/  FADD R15, R41, -R40 ;  /* 0x80000028290f7221 */ /* 0x010fe20000000000 */
[----:B-1----:R-:W-:Y:S01]  /*0dc0*/  @!P5 FMUL R13, R13, R13 ;  /* 0x0000000d0d0dd220 */ /* 0x002fe20000400000 */
[-C--:B------:R-:W-:Y:S01]  /*0dd0*/  FFMA R38, R37, R39.reuse, R38 ;  /* 0x0000002725267223 */ /* 0x080fe20000000026 */
[----:B------:R-:W-:Y:S01]  /*0de0*/  FFMA.FTZ R32, R17, -R16, 0.10546888411045074463 ;  /* 0x3dd8001211207423 */ /* 0x000fe20000010810 */
[----:B------:R-:W-:Y:S01]  /*0df0*/  IADD3 R37, R19, -0x3f400000, RZ ;  /* 0xc0c0000013257810 */ /* 0x000fe20007ffe0ff */
[----:B------:R-:W-:Y:S01]  /*0e00*/  FFMA R15, R15, R39, R40 ;  /* 0x000000270f0f7223 */ /* 0x000fe20000000028 */
[----:B------:R-:W-:Y:S01]  /*0e10*/  IADD3 R19, R3, -R20, RZ ;  /* 0x8000001403137210 */ /* 0x000fe20007ffe0ff */
[----:B------:R-:W-:Y:S01]  /*0e20*/  FADD.FTZ.RZ R39, R13, 1 ;  /* 0x3f8000000d277421 */ /* 0x000fe2000001c000 */
[----:B------:R-:W-:Y:S01]  /*0e30*/  FFMA.FTZ R34, R35, R14, -1 ;  /* 0xbf80000023227423 */ /* 0x000fe2000001000e */
[----:B------:R-:W-:Y:S01]  /*0e40*/  FFMA.FTZ R32, R17, R32, -0.13229703903198242188 ;  /* 0xbe0778e011207423 */ /* 0x000fe20000010020 */
[----:B------:R-:W-:-:S02]  /*0e50*/  LOP3.LUT R35, R37, 0xff800000, RZ, 0xc0, !PT ;  /* 0xff80000025237812 */ /* 0x000fc400078ec0ff */
[----:B------:R-:W-:Y:S01]  /*0e60*/  FADD R19, R19, R34 ;  /* 0x0000002213137221 */ /* 0x000fe20000000000 */
[----:B------:R-:W-:Y:S01]  /*0e70*/  IADD3 R39, R39, -0x3f400000, RZ ;  /* 0xc0c0000027277810 */ /* 0x000fe20007ffe0ff */
[----:B------:R-:W-:Y:S01]  /*0e80*/  FFMA.FTZ R32, R17, R32, 0.14491446316242218018 ;  /* 0x3e14647511207423 */ /* 0x000fe20000010020 */
[----:B------:R-:W-:Y:S01]  /*0e90*/  IADD3 R37, -R35, 0x40800000, RZ ;  /* 0x4080000023257810 */ /* 0x000fe20007ffe1ff */
[----:B------:R-:W-:Y:S01]  /*0ea0*/  FFMA.FTZ R40, R19, -R16, 0.10546888411045074463 ;  /* 0x3dd8001213287423 */ /* 0x000fe20000010810 */
[----:B------:R-:W-:Y:S01]  /*0eb0*/  LOP3.LUT R34, R39, 0xff800000, RZ, 0xc0, !PT ;  /* 0xff80000027227812 */ /* 0x000fe200078ec0ff */
[----:B------:R-:W-:Y:S01]  /*0ec0*/  FFMA.FTZ R32, R17, R32, -0.16641564667224884033 ;  /* 0xbe2a68dd11207423 */ /* 0x000fe20000010020 */
[----:B------:R-:W-:Y:S01]  /*0ed0*/  IADD3 R39, R12, -R35, RZ ;  /* 0x800000230c277210 */ /* 0x000fe20007ffe0ff */
[----:B------:R-:W-:Y:S01]  /*0ee0*/  FFMA.FTZ R44, R37, R14, -1 ;  /* 0xbf800000252c7423 */ /* 0x000fe2000001000e */
[----:B------:R-:W-:Y:S01]  /*0ef0*/  FFMA.FTZ R40, R19, R40, -0.13229703903198242188 ;  /* 0xbe0778e013287423 */ /* 0x000fe20000010028 */
[----:B------:R-:W-:-:S02]  /*0f00*/  FFMA.FTZ R32, R17, R32, 0.19988867640495300293 ;  /* 0x3e4caf9e11207423 */ /* 0x000fc40000010020 */
[----:B------:R-:W-:Y:S01]  /*0f10*/  FADD R39, R39, R44 ;  /* 0x0000002c27277221 */ /* 0x000fe20000000000 */
[----:B------:R-:W-:Y:S01]  /*0f20*/  FFMA.FTZ R40, R19, R40, 0.14491446316242218018 ;  /* 0x3e14647513287423 */ /* 0x000fe20000010028 */
[----:B------:R-:W-:Y:S01]  /*0f30*/  IADD3 R41, -R34, 0x40800000, RZ ;  /* 0x4080000022297810 */ /* 0x000fe20007ffe1ff */
[----:B------:R-:W-:Y:S01]  /*0f40*/  FFMA.FTZ R32, R17, R32, -0.25000196695327758789 ;  /* 0xbe80004211207423 */ /* 0x000fe20000010020 */
[----:B------:R-:W-:Y:S01]  /*0f50*/  FFMA.FTZ R44, R39, -R16, 0.10546888411045074463 ;  /* 0x3dd80012272c7423 */ /* 0x000fe20000010810 */
[----:B------:R-:W-:Y:S01]  /*0f60*/  FFMA.FTZ R40, R19, R40, -0.16641564667224884033 ;  /* 0xbe2a68dd13287423 */ /* 0x000fe20000010028 */
[----:B------:R-:W-:Y:S01]  /*0f70*/  IADD3 R37, R13, -R34, RZ ;  /* 0x800000220d257210 */ /* 0x000fe20007ffe0ff */
[----:B------:R-:W-:Y:S01]  /*0f80*/  FFMA.FTZ R32, R17, R32, 0.33333510160446166992 ;  /* 0x3eaaaae611207423 */ /* 0x000fe20000010020 */
[----:B------:R-:W-:Y:S01]  /*0f90*/  FFMA.FTZ R46, R41, R14, -1 ;  /* 0xbf800000292e7423 */ /* 0x000fe2000001000e */
[----:B------:R-:W-:Y:S01]  /*0fa0*/  FFMA.FTZ R44, R39, R44, -0.13229703903198242188 ;  /* 0xbe0778e0272c7423 */ /* 0x000fe2000001002c */
[----:B------:R-:W-:Y:S01]  /*0fb0*/  FFMA.FTZ R40, R19, R40, 0.19988867640495300293 ;  /* 0x3e4caf9e13287423 */ /* 0x000fe20000010028 */
[----:B------:R-:W-:Y:S01]  /*0fc0*/  FFMA.FTZ R32, R17, R32, -0.5 ;  /* 0xbf00000011207423 */ /* 0x000fe20000010020 */
[----:B------:R-:W-:Y:S01]  /*0fd0*/  FADD R37, R37, R46 ;  /* 0x0000002e25257221 */ /* 0x000fe20000000000 */
[----:B------:R-:W-:Y:S01]  /*0fe0*/  FFMA.FTZ R46, R39, R44, 0.14491446316242218018 ;  /* 0x3e146475272e7423 */ /* 0x000fe2000001002c */
[----:B------:R-:W-:Y:S01]  /*0ff0*/  FFMA.FTZ R44, R19, R40, -0.25000196695327758789 ;  /* 0xbe800042132c7423 */ /* 0x000fe20000010028 */
[----:B------:R-:W-:Y:S01]  /*1000*/  FMUL R40, R17, R32 ;  /* 0x0000002011287220 */ /* 0x000fe20000400000 */
[----:B------:R-:W-:-:S05]  /*1010*/  SEL R8, R8, RZ, !P3 ;  /* 0x000000ff08087207 */ /* 0x000fca0005800000 */
[----:B------:R-:W-:Y:S01]  /*1020*/  FMUL R32, R8, 1.4426950216293334961 ;  /* 0x3fb8aa3b08207820 */ /* 0x000fe20000400000 */
[----:B------:R-:W-:-:S04]  /*1030*/  FFMA.FTZ R50, R37, -R16, 0.10546888411045074463 ;  /* 0x3dd8001225327423 */ /* 0x000fc80000010810 */
[----:B------:R-:W-:Y:S01]  /*1040*/  FSETP.GEU.AND P5, PT, R32, -126, PT ;  /* 0xc2fc00002000780b */ /* 0x000fe20003fae000 */
[----:B------:R-:W-:Y:S01]  /*1050*/  FFMA.FTZ R50, R37, R50, -0.13229703903198242188 ;  /* 0xbe0778e025327423 */ /* 0x000fe20000010032 */
[----:B------:R-:W-:-:S03]  /*1060*/  FFMA.FTZ R46, R39, R46, -0.16641564667224884033 ;  /* 0xbe2a68dd272e7423 */ /* 0x000fc6000001002e */
[----:B------:R-:W-:Y:S01]  /*1070*/  FFMA.FTZ R50, R37, R50, 0.14491446316242218018 ;  /* 0x3e14647525327423 */ /* 0x000fe20000010032 */
[----:B------:R-:W-:Y:S01]  /*1080*/  FFMA.FTZ R48, R39, R46, 0.19988867640495300293 ;  /* 0x3e4caf9e27307423 */ /* 0x000fe2000001002e */
[----:B------:R-:W-:Y:S01]  /*1090*/  SEL R11, R11, RZ, !P3 ;  /* 0x000000ff0b0b7207 */ /* 0x000fe20005800000 */
[----:B------:R-:W-:Y:S01]  /*10a0*/  FFMA.FTZ R40, R17, R40, R17 ;  /* 0x0000002811287223 */ /* 0x000fe20000010011 */
[----:B------:R-:W-:-:S04]  /*10b0*/  FFMA.FTZ R50, R37, R50, -0.16641564667224884033 ;  /* 0xbe2a68dd25327423 */ /* 0x000fc80000010032 */
[----:B------:R-:W-:Y:S01]  /*10c0*/  @!P5 FMUL R32, R32, 0.5 ;  /* 0x3f0000002020d820 */ /* 0x000fe20000400000 */
[----:B------:R-:W-:-:S03]  /*10d0*/  FFMA.FTZ R48, R39, R48, -0.25000196695327758789 ;  /* 0xbe80004227307423 */ /* 0x000fc60000010030 */
[----:B------:R-:W0:Y:S01]  /*10e0*/  MUFU.EX2 R17, R32 ;  /* 0x0000002000117308 */ /* 0x000e220000000800 */
[----:B------:R-:W-:Y:S01]  /*10f0*/  FFMA.FTZ R50, R37, R50, 0.19988867640495300293 ;  /* 0x3e4caf9e25327423 */ /* 0x000fe20000010032 */
[----:B------:R-:W-:Y:S01]  /*1100*/  FMUL R49, R11, 1.4426950216293334961 ;  /* 0x3fb8aa3b0b317820 */ /* 0x000fe20000400000 */
[----:B------:R-:W-:Y:S01]  /*1110*/  SEL R9, R9, RZ, !P3 ;  /* 0x000000ff09097207 */ /* 0x000fe20005800000 */
[----:B------:R-:W-:Y:S01]  /*1120*/  FFMA.FTZ R44, R19, R44, 0.33333510160446166992 ;  /* 0x3eaaaae6132c7423 */ /* 0x000fe2000001002c */
[----:B------:R-:W-:Y:S01]  /*1130*/  SEL R10, R10, RZ, !P3 ;  /* 0x000000ff0a0a7207 */ /* 0x000fe20005800000 */
[----:B------:R-:W-:Y:S01]  /*1140*/  FFMA.FTZ R48, R39, R48, 0.33333510160446166992 ;  /* 0x3eaaaae627307423 */ /* 0x000fe20000010030 */
[----:B------:R-:W-:Y:S01]  /*1150*/  FFMA.FTZ R50, R37, R50, -0.25000196695327758789 ;  /* 0xbe80004225327423 */ /* 0x000fe20000010032 */
[----:B------:R-:W-:Y:S01]  /*1160*/  FFMA.FTZ R46, R19, R44, -0.5 ;  /* 0xbf000000132e7423 */ /* 0x000fe2000001002c */
[----:B------:R-:W-:Y:S01]  /*1170*/  FSETP.GEU.AND P0, PT, R49, -126, PT ;  /* 0xc2fc00003100780b */ /* 0x000fe20003f0e000 */
[----:B------:R-:W-:Y:S01]  /*1180*/  FMUL R44, R9, 1.4426950216293334961 ;  /* 0x3fb8aa3b092c7820 */ /* 0x000fe20000400000 */
[----:B------:R-:W-:Y:S01]  /*1190*/  FMUL R47, R10, 1.4426950216293334961 ;  /* 0x3fb8aa3b0a2f7820 */ /* 0x000fe20000400000 */
[----:B------:R-:W-:Y:S01]  /*11a0*/  FFMA.FTZ R48, R39, R48, -0.5 ;  /* 0xbf00000027307423 */ /* 0x000fe20000010030 */
[----:B------:R-:W-:Y:S01]  /*11b0*/  FFMA.FTZ R50, R37, R50, 0.33333510160446166992 ;  /* 0x3eaaaae625327423 */ /* 0x000fe20000010032 */
[----:B------:R-:W-:Y:S01]  /*11c0*/  FMUL R46, R19, R46 ;  /* 0x0000002e132e7220 */ /* 0x000fe20000400000 */
[----:B------:R-:W-:Y:S01]  /*11d0*/  FSETP.GEU.AND P1, PT, R44, -126, PT ;  /* 0xc2fc00002c00780b */ /* 0x000fe20003f2e000 */
[----:B------:R-:W-:Y:S01]  /*11e0*/  FMUL R48, R39, R48 ;  /* 0x0000003027307220 */ /* 0x000fe20000400000 */
[----:B------:R-:W-:Y:S01]  /*11f0*/  FSETP.GEU.AND P4, PT, R47, -126, PT ;  /* 0xc2fc00002f00780b */ /* 0x000fe20003f8e000 */
[----:B------:R-:W-:Y:S01]  /*1200*/  FFMA.FTZ R50, R37, R50, -0.5 ;  /* 0xbf00000025327423 */ /* 0x000fe20000010032 */
[----:B0-----:R-:W-:Y:S01]  /*1210*/  @!P5 FMUL R17, R17, R17 ;  /* 0x000000111111d220 */ /* 0x001fe20000400000 */
[----:B------:R-:W-:Y:S01]  /*1220*/  FFMA.FTZ R41, R19, R46, R19 ;  /* 0x0000002e13297223 */ /* 0x000fe20000010013 */
[----:B------:R-:W-:Y:S01]  /*1230*/  I2FP.F32.S32 R46, R20 ;  /* 0x00000014002e7245 */ /* 0x000fe20000201400 */
[----:B------:R-:W-:Y:S01]  /*1240*/  FFMA.FTZ R39, R39, R48, R39 ;  /* 0x0000003027277223 */ /* 0x000fe20000010027 */
[----:B------:R-:W-:Y:S01]  /*1250*/  FMUL R50, R37, R50 ;  /* 0x0000003225327220 */ /* 0x000fe20000400000 */
[----:B------:R-:W-:Y:S01]  /*1260*/  FADD.FTZ.RZ R48, R17, 1 ;  /* 0x3f80000011307421 */ /* 0x000fe2000001c000 */
[----:B------:R-:W-:Y:S01]  /*1270*/  @!P0 FMUL R49, R49, 0.5 ;  /* 0x3f00000031318820 */ /* 0x000fe20000400000 */
[----:B------:R-:W-:Y:S01]  /*1280*/  FMUL R46, R46, 1.1920928955078125e-07 ;  /* 0x340000002e2e7820 */ /* 0x000fe20000400000 */
[----:B------:R-:W-:Y:S01]  /*1290*/  ISETP.GE.U32.AND P5, PT, R2, 0x7f800000, PT ;  /* 0x7f8000000200780c */ /* 0x000fe20003fa6070 */
[----:B------:R-:W-:Y:S01]  /*12a0*/  FFMA.FTZ R50, R37, R50, R37 ;  /* 0x0000003225327223 */ /* 0x000fe20000010025 */
[----:B------:R-:W-:-:S02]  /*12b0*/  IADD3 R48, R48, -0x3f400000, RZ ;  /* 0xc0c0000030307810 */ /* 0x000fc40007ffe0ff */
[----:B------:R-:W-:Y:S01]  /*12c0*/  I2FP.F32.S32 R37, R35 ;  /* 0x0000002300257245 */ /* 0x000fe20000201400 */
[----:B------:R-:W-:Y:S01]  /*12d0*/  FFMA.FTZ R32, R46, 0.69314718246459960938, R41 ;  /* 0x3f3172182e207823 */ /* 0x000fe20000010029 */
[----:B------:R-:W0:Y:S01]  /*12e0*/  MUFU.EX2 R35, R49 ;  /* 0x0000003100237308 */ /* 0x000e220000000800 */
[----:B------:R-:W-:Y:S01]  /*12f0*/  @!P1 FMUL R44, R44, 0.5 ;  /* 0x3f0000002c2c9820 */ /* 0x000fe20000400000 */
[----:B------:R-:W-:Y:S01]  /*1300*/  @!P4 FMUL R47, R47, 0.5 ;  /* 0x3f0000002f2fc820 */ /* 0x000fe20000400000 */
[----:B------:R-:W-:Y:S02]  /*1310*/  I2FP.F32.S32 R41, R34 ;  /* 0x0000002200297245 */ /* 0x000fe40000201400 */
[----:B------:R-:W-:Y:S02]  /*1320*/  LOP3.LUT R34, R48, 0xff800000, RZ, 0xc0, !PT ;  /* 0xff80000030227812 */ /* 0x000fe400078ec0ff */
[----:B------:R-:W-:Y:S01]  /*1330*/  I2FP.F32.S32 R21, R21 ;  /* 0x0000001500157245 */ /* 0x000fe20000201400 */
[----:B------:R1:W0:Y:S01]  /*1340*/  MUFU.EX2 R19, R44 ;  /* 0x0000002c00137308 */ /* 0x0002220000000800 */
[----:B------:R-:W-:Y:S01]  /*1350*/  FMUL R41, R41, 1.1920928955078125e-07 ;  /* 0x3400000029297820 */ /* 0x000fe20000400000 */
[----:B------:R-:W-:Y:S02]  /*1360*/  BSSY B0, `(.L_x_0) ;  /* 0x0000010000007945 */ /* 0x000fe40003800000 */
[----:B------:R-:W-:-:S04]  /*1370*/  FMUL R21, R21, 1.1920928955078125e-07 ;  /* 0x3400000015157820 */ /* 0x000fc80000400000 */
[----:B------:R2:W0:Y:S01]  /*1380*/  MUFU.EX2 R20, R47 ;  /* 0x0000002f00147308 */ /* 0x0004220000000800 */
[----:B-1----:R-:W-:Y:S01]  /*1390*/  FMUL R44, R37, 1.1920928955078125e-07 ;  /* 0x34000000252c7820 */ /* 0x002fe20000400000 */
[----:B------:R-:W-:Y:S01]  /*13a0*/  IADD3 R37, R17, -R34, RZ ;  /* 0x8000002211257210 */ /* 0x000fe20007ffe0ff */
[----:B------:R-:W-:Y:S02]  /*13b0*/  FFMA.FTZ R21, R21, 0.69314718246459960938, R40 ;  /* 0x3f31721815157823 */ /* 0x000fe40000010028 */
[----:B------:R-:W-:Y:S01]  /*13c0*/  FFMA.FTZ R39, R44, 0.69314718246459960938, R39 ;  /* 0x3f3172182c277823 */ /* 0x000fe20000010027 */
[----:B--2---:R-:W-:Y:S01]  /*13d0*/  IADD3 R47, -R34, 0x40800000, RZ ;  /* 0x40800000222f7810 */ /* 0x004fe20007ffe1ff */
[----:B------:R-:W-:-:S04]  /*13e0*/  FFMA.FTZ R44, R41, 0.69314718246459960938, R50 ;  /* 0x3f317218292c7823 */ /* 0x000fc80000010032 */
[----:B------:R-:W-:Y:S01]  /*13f0*/  FFMA.FTZ R46, R47, R14, -1 ;  /* 0xbf8000002f2e7423 */ /* 0x000fe2000001000e */
[----:B0-----:R-:W-:Y:S06]  /*1400*/  @!P5 BRA `(.L_x_1) ;  /* 0x000000000014d947 */ /* 0x001fec0003800000 */
[C---:B------:R-:W-:Y:S02]  /*1410*/  ISETP.GE.AND P5, PT, R2.reuse, -0x407fffff, PT ;  /* 0xbf8000010200780c */ /* 0x040fe40003fa6270 */
[----:B------:R-:W-:-:S11]  /*1420*/  FSETP.NEU.AND P6, PT, R2, RZ, PT ;  /* 0x000000ff0200720b */ /* 0x000fd60003fcd000 */
[----:B------:R-:W-:-:S05]  /*1430*/  @P5 MOV R41, 0x7f800000 ;  /* 0x7f80000000295802 */ /* 0x000fca0000000f00 */
[----:B------:R-:W-:-:S05]  /*1440*/  @P5 FFMA.FTZ R21, R2, R41, +INF ;  /* 0x7f80000002155423 */ /* 0x000fca0000010029 */
[----:B------:R-:W-:-:S07]  /*1450*/  FSEL R21, R21, -RZ, P6 ;  /* 0x800000ff15157208 */ /* 0x000fce0003000000 */
.L_x_1:
[----:B------:R-:W-:Y:S05]  /*1460*/  BSYNC B0 ;  /* 0x0000000000007941 */ /* 0x000fea0003800000 */
.L_x_0:
[----:B------:R-:W-:Y:S01]  /*1470*/  ISETP.GE.U32.AND P5, PT, R3, 0x7f800000, PT ;  /* 0x7f8000000300780c */ /* 0x000fe20003fa6070 */
[----:B------:R-:W-:Y:S01]  /*1480*/  FADD R37, R37, R46 ;  /* 0x0000002e25257221 */ /* 0x000fe20000000000 */
[----:B------:R-:W-:Y:S01]  /*1490*/  @!P1 FMUL R19, R19, R19 ;  /* 0x0000001313139220 */ /* 0x000fe20000400000 */
[----:B------:R-:W-:Y:S01]  /*14a0*/  @!P4 FMUL R20, R20, R20 ;  /* 0x000000141414c220 */ /* 0x000fe20000400000 */
[----:B------:R-:W-:Y:S01]  /*14b0*/  @!P0 FMUL R35, R35, R35 ;  /* 0x0000002323238220 */ /* 0x000fe20000400000 */
[----:B------:R-:W-:Y:S01]  /*14c0*/  FFMA.FTZ R2, R37, -R16, 0.10546888411045074463 ;  /* 0x3dd8001225027423 */ /* 0x000fe20000010810 */
[----:B------:R-:W-:Y:S01]  /*14d0*/  BSSY B0, `(.L_x_2) ;  /* 0x000000d000007945 */ /* 0x000fe20003800000 */
[----:B------:R-:W-:Y:S01]  /*14e0*/  ISETP.GE.U32.AND P1, PT, R12, 0x7f800000, PT ;  /* 0x7f8000000c00780c */ /* 0x000fe20003f26070 */
[----:B------:R-:W-:Y:S01]  /*14f0*/  FADD.FTZ.RZ R40, R19, 1 ;  /* 0x3f80000013287421 */ /* 0x000fe2000001c000 */
[----:B------:R-:W-:Y:S01]  /*1500*/  ISETP.GE.U32.AND P4, PT, R13, 0x7f800000, PT ;  /* 0x7f8000000d00780c */ /* 0x000fe20003f86070 */
[----:B------:R-:W-:Y:S01]  /*1510*/  FADD.FTZ.RZ R41, R20, 1 ;  /* 0x3f80000014297421 */ /* 0x000fe2000001c000 */
[----:B------:R-:W-:Y:S01]  /*1520*/  FADD.FTZ.RZ R46, R35, 1 ;  /* 0x3f800000232e7421 */ /* 0x000fe2000001c000 */
[----:B------:R-:W-:Y:S01]  /*1530*/  FFMA.FTZ R2, R37, R2, -0.13229703903198242188 ;  /* 0xbe0778e025027423 */ /* 0x000fe20000010002 */
[----:B------:R-:W-:Y:S09]  /*1540*/  @!P5 BRA `(.L_x_3) ;  /* 0x000000000014d947 */ /* 0x000ff20003800000 */
[----:B------:R-:W-:-:S13]  /*1550*/  ISETP.GE.AND P0, PT, R3, -0x407fffff, PT ;  /* 0xbf8000010300780c */ /* 0x000fda0003f06270 */
[----:B------:R-:W-:-:S05]  /*1560*/  @P0 MOV R48, 0x7f800000 ;  /* 0x7f80000000300802 */ /* 0x000fca0000000f00 */
[C---:B------:R-:W-:Y:S01]  /*1570*/  @P0 FFMA.FTZ R32, R3.reuse, R48, +INF ;  /* 0x7f80000003200423 */ /* 0x040fe20000010030 */
[----:B------:R-:W-:-:S04]  /*1580*/  FSETP.NEU.AND P0, PT, R3, RZ, PT ;  /* 0x000000ff0300720b */ /* 0x000fc80003f0d000 */
[----:B------:R-:W-:-:S09]  /*1590*/  FSEL R32, R32, -RZ, P0 ;  /* 0x800000ff20207208 */ /* 0x000fd20000000000 */
.L_x_3:
[----:B------:R-:W-:Y:S05]  /*15a0*/  BSYNC B0 ;  /* 0x0000000000007941 */ /* 0x000fea0003800000 */
.L_x_2:
[----:B------:R-:W-:Y:S04]  /*15b0*/  BSSY B0, `(.L_x_4) ;  /* 0x0000007000007945 */ /* 0x000fe80003800000 */
[----:B------:R-:W-:Y:S05]  /*15c0*/  @!P1 BRA `(.L_x_5) ;  /* 0x0000000000149947 */ /* 0x000fea0003800000 */
[C---:B------:R-:W-:Y:S02]  /*15d0*/  ISETP.GE.AND P0, PT, R12.reuse, -0x407fffff, PT ;  /* 0xbf8000010c00780c */ /* 0x040fe40003f06270 */
[----:B------:R-:W-:-:S11]  /*15e0*/  FSETP.NEU.AND P1, PT, R12, RZ, PT ;  /* 0x000000ff0c00720b */ /* 0x000fd60003f2d000 */
[----:B------:R-:W-:-:S05]  /*15f0*/  @P0 MOV R3, 0x7f800000 ;  /* 0x7f80000000030802 */ /* 0x000fca0000000f00 */
[----:B------:R-:W-:-:S05]  /*1600*/  @P0 FFMA.FTZ R39, R12, R3, +INF ;  /* 0x7f8000000c270423 */ /* 0x000fca0000010003 */
[----:B------:R-:W-:-:S07]  /*1610*/  FSEL R39, R39, -RZ, P1 ;  /* 0x800000ff27277208 */ /* 0x000fce0000800000 */
.L_x_5:
[----:B------:R-:W-:Y:S05]  /*1620*/  BSYNC B0 ;  /* 0x0000000000007941 */ /* 0x000fea0003800000 */
.L_x_4:
[----:B------:R-:W-:Y:S04]  /*1630*/  BSSY B0, `(.L_x_6) ;  /* 0x0000007000007945 */ /* 0x000fe80003800000 */
[----:B------:R-:W-:Y:S05]  /*1640*/  @!P4 BRA `(.L_x_7) ;  /* 0x000000000014c947 */ /* 0x000fea0003800000 */
[C---:B------:R-:W-:Y:S02]  /*1650*/  ISETP.GE.AND P0, PT, R13.reuse, -0x407fffff, PT ;  /* 0xbf8000010d00780c */ /* 0x040fe40003f06270 */
[----:B------:R-:W-:-:S11]  /*1660*/  FSETP.NEU.AND P1, PT, R13, RZ, PT ;  /* 0x000000ff0d00720b */ /* 0x000fd60003f2d000 */
[----:B------:R-:W-:-:S04]  /*1670*/  @P0 IMAD.MOV.U32 R12, RZ, RZ, 0x7f800000 ;  /* 0x7f800000ff0c0424 */ /* 0x000fc800078e00ff */
[----:B------:R-:W-:-:S05]  /*1680*/  @P0 FFMA.FTZ R44, R13, R12, +INF ;  /* 0x7f8000000d2c0423 */ /* 0x000fca000001000c */
[----:B------:R-:W-:-:S07]  /*1690*/  FSEL R44, R44, -RZ, P1 ;  /* 0x800000ff2c2c7208 */ /* 0x000fce0000800000 */
.L_x_7:
[----:B------:R-:W-:Y:S05]  /*16a0*/  BSYNC B0 ;  /* 0x0000000000007941 */ /* 0x000fea0003800000 */
.L_x_6:
[C---:B------:R-:W-:Y:S01]  /*16b0*/  FFMA.FTZ R2, R37.reuse, R2, 0.14491446316242218018 ;  /* 0x3e14647525027423 */ /* 0x040fe20000010002 */
[----:B------:R-:W-:Y:S01]  /*16c0*/  IADD3 R12, R40, -0x3f400000, RZ ;  /* 0xc0c00000280c7810 */ /* 0x000fe20007ffe0ff */
[--C-:B-----5:R-:W-:Y:S01]  /*16d0*/  FADD R42, R42, -R23.reuse ;  /* 0x800000172a2a7221 */ /* 0x120fe20000000000 */
[----:B------:R-:W-:Y:S01]  /*16e0*/  IADD3 R3, R41, -0x3f400000, RZ ;  /* 0xc0c0000029037810 */ /* 0x000fe20007ffe0ff */
[----:B------:R-:W-:Y:S01]  /*16f0*/  FFMA.FTZ R40, R37, R2, -0.16641564667224884033 ;  /* 0xbe2a68dd25287423 */ /* 0x000fe20000010002 */
[----:B------:R-:W-:Y:S01]  /*1700*/  IADD3 R46, R46, -0x3f400000, RZ ;  /* 0xc0c000002e2e7810 */ /* 0x000fe20007ffe0ff */
[----:B------:R-:W-:Y:S01]  /*1710*/  FADD R43, R43, -R18 ;  /* 0x800000122b2b7221 */ /* 0x000fe20000000000 */
[----:B------:R-:W-:Y:S01]  /*1720*/  LOP3.LUT R3, R3, 0xff800000, RZ, 0xc0, !PT ;  /* 0xff80000003037812 */ /* 0x000fe200078ec0ff */
[C---:B------:R-:W-:Y:S01]  /*1730*/  FFMA.FTZ R40, R37.reuse, R40, 0.19988867640495300293 ;  /* 0x3e4caf9e25287423 */ /* 0x040fe20000010028 */
[----:B------:R-:W-:Y:S01]  /*1740*/  LOP3.LUT R12, R12, 0xff800000, RZ, 0xc0, !PT ;  /* 0xff8000000c0c7812 */ /* 0x000fe200078ec0ff */
[----:B------:R-:W-:Y:S01]  /*1750*/  BSSY B0, `(.L_x_8) ;  /* 0x0000050000007945 */ /* 0x000fe20003800000 */
[----:B------:R-:W-:Y:S01]  /*1760*/  LOP3.LUT R2, R46, 0xff800000, RZ, 0xc0, !PT ;  /* 0xff8000002e027812 */ /* 0x000fe200078ec0ff */
[----:B------:R-:W-:Y:S01]  /*1770*/  FFMA.FTZ R40, R37, R40, -0.25000196695327758789 ;  /* 0xbe80004225287423 */ /* 0x000fe20000010028 */
[----:B------:R-:W-:Y:S01]  /*1780*/  IADD3 R47, -R3, 0x40800000, RZ ;  /* 0x40800000032f7810 */ /* 0x000fe20007ffe1ff */
[----:B------:R-:W-:Y:S01]  /*1790*/  FFMA R23, R33, R42, R23 ;  /* 0x0000002a21177223 */ /* 0x000fe20000000017 */
[----:B------:R-:W-:Y:S01]  /*17a0*/  IADD3 R41, -R12, 0x40800000, RZ ;  /* 0x408000000c297810 */ /* 0x000fe20007ffe1ff */
[----:B------:R-:W-:Y:S01]  /*17b0*/  FFMA.FTZ R40, R37, R40, 0.33333510160446166992 ;  /* 0x3eaaaae625287423 */ /* 0x000fe20000010028 */
[----:B------:R-:W-:Y:S01]  /*17c0*/  IADD3 R49, -R2, 0x40800000, RZ ;  /* 0x4080000002317810 */ /* 0x000fe20007ffe1ff */
[-C--:B------:R-:W-:Y:S01]  /*17d0*/  FFMA.FTZ R48, R47, R14.reuse, -1 ;  /* 0xbf8000002f307423 */ /* 0x080fe2000001000e */
[----:B------:R-:W-:Y:S01]  /*17e0*/  IADD3 R13, R19, -R12, RZ ;  /* 0x8000000c130d7210 */ /* 0x000fe20007ffe0ff */
[----:B------:R-:W-:Y:S01]  /*17f0*/  FFMA.FTZ R46, R41, R14, -1 ;  /* 0xbf800000292e7423 */ /* 0x000fe2000001000e */
[----:B------:R-:W-:Y:S01]  /*1800*/  IADD3 R47, R20, -R3, RZ ;  /* 0x80000003142f7210 */ /* 0x000fe20007ffe0ff */
[----:B------:R-:W-:Y:S01]  /*1810*/  FFMA.FTZ R40, R37, R40, -0.5 ;  /* 0xbf00000025287423 */ /* 0x000fe20000010028 */
[----:B------:R-:W-:Y:S01]  /*1820*/  IADD3 R41, R35, -R2, RZ ;  /* 0x8000000223297210 */ /* 0x000fe20007ffe0ff */
[----:B------:R-:W-:Y:S01]  /*1830*/  FFMA.FTZ R14, R49, R14, -1 ;  /* 0xbf800000310e7423 */ /* 0x000fe2000001000e */
[----:B------:R-:W-:Y:S01]  /*1840*/  FADD R13, R13, R46 ;  /* 0x0000002e0d0d7221 */ /* 0x000fe20000000000 */
[----:B------:R-:W-:Y:S01]  /*1850*/  FMUL R40, R37, R40 ;  /* 0x0000002825287220 */ /* 0x000fe20000400000 */
[----:B------:R-:W-:Y:S01]  /*1860*/  FADD R47, R47, R48 ;  /* 0x000000302f2f7221 */ /* 0x000fe20000000000 */
[----:B------:R-:W-:Y:S01]  /*1870*/  FADD R41, R41, R14 ;  /* 0x0000000e29297221 */ /* 0x000fe20000000000 */
[----:B------:R-:W-:Y:S01]  /*1880*/  FFMA.FTZ R14, R13, -R16, 0.10546888411045074463 ;  /* 0x3dd800120d0e7423 */ /* 0x000fe20000010810 */
[----:B------:R-:W-:Y:S01]  /*1890*/  FFMA.FTZ R37, R37, R40, R37 ;  /* 0x0000002825257223 */ /* 0x000fe20000010025 */
[-C--:B------:R-:W-:Y:S01]  /*18a0*/  FFMA.FTZ R40, R47, -R16.reuse, 0.10546888411045074463 ;  /* 0x3dd800122f287423 */ /* 0x080fe20000010810 */
[----:B------:R-:W-:Y:S01]  /*18b0*/  FFMA.FTZ R16, R41, -R16, 0.10546888411045074463 ;  /* 0x3dd8001229107423 */ /* 0x000fe20000010810 */
[----:B------:R-:W-:Y:S01]  /*18c0*/  FFMA.FTZ R14, R13, R14, -0.13229703903198242188 ;  /* 0xbe0778e00d0e7423 */ /* 0x000fe2000001000e */
[----:B------:R-:W-:Y:S01]  /*18d0*/  ISETP.GE.U32.AND P6, PT, R17, 0x7f800000, PT ;  /* 0x7f8000001100780c */ /* 0x000fe20003fc6070 */
[----:B------:R-:W-:Y:S01]  /*18e0*/  FFMA.FTZ R40, R47, R40, -0.13229703903198242188 ;  /* 0xbe0778e02f287423 */ /* 0x000fe20000010028 */
[----:B------:R-:W-:Y:S01]  /*18f0*/  FFMA.FTZ R16, R41, R16, -0.13229703903198242188 ;  /* 0xbe0778e029107423 */ /* 0x000fe20000010010 */
[----:B------:R-:W-:Y:S01]  /*1900*/  FFMA.FTZ R14, R13, R14, 0.14491446316242218018 ;  /* 0x3e1464750d0e7423 */ /* 0x000fe2000001000e */
[----:B------:R-:W-:Y:S01]  /*1910*/  I2FP.F32.S32 R12, R12 ;  /* 0x0000000c000c7245 */ /* 0x000fe20000201400 */
[----:B------:R-:W-:Y:S01]  /*1920*/  FFMA.FTZ R40, R47, R40, 0.14491446316242218018 ;  /* 0x3e1464752f287423 */ /* 0x000fe20000010028 */
[----:B------:R-:W-:Y:S01]  /*1930*/  FFMA.FTZ R16, R41, R16, 0.14491446316242218018 ;  /* 0x3e14647529107423 */ /* 0x000fe20000010010 */
[----:B------:R-:W-:Y:S01]  /*1940*/  FFMA.FTZ R14, R13, R14, -0.16641564667224884033 ;  /* 0xbe2a68dd0d0e7423 */ /* 0x000fe2000001000e */
[----:B------:R-:W-:Y:S01]  /*1950*/  FMNMX R36, RZ, R36, !PT ;  /* 0x00000024ff247209 */ /* 0x000fe20007800000 */
[----:B------:R-:W-:Y:S01]  /*1960*/  FFMA.FTZ R40, R47, R40, -0.16641564667224884033 ;  /* 0xbe2a68dd2f287423 */ /* 0x000fe20000010028 */
[----:B------:R-:W-:Y:S01]  /*1970*/  FFMA.FTZ R16, R41, R16, -0.16641564667224884033 ;  /* 0xbe2a68dd29107423 */ /* 0x000fe20000010010 */
[----:B------:R-:W-:Y:S01]  /*1980*/  FFMA.FTZ R14, R13, R14, 0.19988867640495300293 ;  /* 0x3e4caf9e0d0e7423 */ /* 0x000fe2000001000e */
[----:B------:R-:W-:Y:S01]  /*1990*/  I2FP.F32.S32 R3, R3 ;  /* 0x0000000300037245 */ /* 0x000fe20000201400 */
[----:B------:R-:W-:Y:S01]  /*19a0*/  FFMA.FTZ R40, R47, R40, 0.19988867640495300293 ;  /* 0x3e4caf9e2f287423 */ /* 0x000fe20000010028 */
[----:B------:R-:W-:Y:S01]  /*19b0*/  FFMA.FTZ R16, R41, R16, 0.19988867640495300293 ;  /* 0x3e4caf9e29107423 */ /* 0x000fe20000010010 */
[----:B------:R-:W-:Y:S01]  /*19c0*/  FFMA.FTZ R14, R13, R14, -0.25000196695327758789 ;  /* 0xbe8000420d0e7423 */ /* 0x000fe2000001000e */
[----:B------:R-:W-:Y:S01]  /*19d0*/  I2FP.F32.S32 R2, R2 ;  /* 0x0000000200027245 */ /* 0x000fe20000201400 */
[----:B------:R-:W-:Y:S01]  /*19e0*/  FFMA.FTZ R40, R47, R40, -0.25000196695327758789 ;  /* 0xbe8000422f287423 */ /* 0x000fe20000010028 */
[----:B------:R-:W-:Y:S01]  /*19f0*/  FFMA.FTZ R16, R41, R16, -0.25000196695327758789 ;  /* 0xbe80004229107423 */ /* 0x000fe20000010010 */
[----:B------:R-:W-:Y:S01]  /*1a00*/  FFMA.FTZ R14, R13, R14, 0.33333510160446166992 ;  /* 0x3eaaaae60d0e7423 */ /* 0x000fe2000001000e */
[----:B------:R-:W-:Y:S01]  /*1a10*/  I2FP.F32.S32 R34, R34 ;  /* 0x0000002200227245 */ /* 0x000fe20000201400 */
[----:B------:R-:W-:Y:S01]  /*1a20*/  FFMA.FTZ R40, R47, R40, 0.33333510160446166992 ;  /* 0x3eaaaae62f287423 */ /* 0x000fe20000010028 */
[----:B------:R-:W-:Y:S01]  /*1a30*/  FFMA.FTZ R16, R41, R16, 0.33333510160446166992 ;  /* 0x3eaaaae629107423 */ /* 0x000fe20000010010 */
[----:B------:R-:W-:Y:S01]  /*1a40*/  FFMA.FTZ R14, R13, R14, -0.5 ;  /* 0xbf0000000d0e7423 */ /* 0x000fe2000001000e */
[----:B------:R-:W-:Y:S01]  /*1a50*/  I2FP.F32.S32 R29, R29 ;  /* 0x0000001d001d7245 */ /* 0x000fe20000201400 */
[----:B------:R-:W-:Y:S01]  /*1a60*/  FFMA.FTZ R40, R47, R40, -0.5 ;  /* 0xbf0000002f287423 */ /* 0x000fe20000010028 */
[----:B------:R-:W-:Y:S01]  /*1a70*/  FFMA.FTZ R16, R41, R16, -0.5 ;  /* 0xbf00000029107423 */ /* 0x000fe20000010010 */
[----:B------:R-:W-:Y:S01]  /*1a80*/  FMUL R14, R13, R14 ;  /* 0x0000000e0d0e7220 */ /* 0x000fe20000400000 */
[----:B------:R-:W-:Y:S01]  /*1a90*/  FSETP.GEU.AND P1, PT, R36, 1, PT ;  /* 0x3f8000002400780b */ /* 0x000fe20003f2e000 */
[----:B------:R-:W-:Y:S01]  /*1aa0*/  FMUL R40, R47, R40 ;  /* 0x000000282f287220 */ /* 0x000fe20000400000 */
[----:B------:R-:W-:Y:S01]  /*1ab0*/  FMUL R16, R41, R16 ;  /* 0x0000001029107220 */ /* 0x000fe20000400000 */
[----:B------:R-:W-:Y:S01]  /*1ac0*/  FFMA.FTZ R13, R13, R14, R13 ;  /* 0x0000000e0d0d7223 */ /* 0x000fe2000001000d */
[----:B------:R-:W-:Y:S01]  /*1ad0*/  FMUL R12, R12, 1.1920928955078125e-07 ;  /* 0x340000000c0c7820 */ /* 0x000fe20000400000 */
[----:B------:R-:W-:Y:S01]  /*1ae0*/  FFMA.FTZ R40, R47, R40, R47 ;  /* 0x000000282f287223 */ /* 0x000fe2000001002f */
[----:B------:R-:W-:Y:S01]  /*1af0*/  FFMA.FTZ R41, R41, R16, R41 ;  /* 0x0000001029297223 */ /* 0x000fe20000010029 */
[----:B------:R-:W-:Y:S01]  /*1b00*/  FMUL R3, R3, 1.1920928955078125e-07 ;  /* 0x3400000003037820 */ /* 0x000fe20000400000 */
[----:B------:R-:W-:Y:S01]  /*1b10*/  FMUL R2, R2, 1.1920928955078125e-07 ;  /* 0x3400000002027820 */ /* 0x000fe20000400000 */
[----:B------:R-:W-:Y:S01]  /*1b20*/  FMUL R34, R34, 1.1920928955078125e-07 ;  /* 0x3400000022227820 */ /* 0x000fe20000400000 */
[----:B------:R-:W-:Y:S01]  /*1b30*/  FSEL R36, R36, 1, !P1 ;  /* 0x3f80000024247808 */ /* 0x000fe20004800000 */
[----:B------:R-:W-:Y:S01]  /*1b40*/  FFMA.FTZ R14, R12, 0.69314718246459960938, R13 ;  /* 0x3f3172180c0e7823 */ /* 0x000fe2000001000d */
[----:B------:R-:W-:Y:S01]  /*1b50*/  FADD.SAT R28, R28, -R29 ;  /* 0x8000001d1c1c7221 */ /* 0x000fe20000002000 */
[----:B------:R-:W-:Y:S01]  /*1b60*/  FFMA R18, R33, R43, R18 ;  /* 0x0000002b21127223 */ /* 0x000fe20000000012 */
[----:B------:R-:W-:Y:S01]  /*1b70*/  FSETP.GT.AND P0, PT, R5, 20, PT ;  /* 0x41a000000500780b */ /* 0x000fe20003f04000 */
[----:B------:R-:W-:Y:S01]  /*1b80*/  FFMA.FTZ R13, R3, 0.69314718246459960938, R40 ;  /* 0x3f317218030d7823 */ /* 0x000fe20000010028 */
[----:B------:R-:W-:Y:S01]  /*1b90*/  ISETP.GE.U32.AND P1, PT, R19, 0x7f800000, PT ;  /* 0x7f8000001300780c */ /* 0x000fe20003f26070 */
[----:B------:R-:W-:Y:S01]  /*1ba0*/  FFMA.FTZ R12, R2, 0.69314718246459960938, R41 ;  /* 0x3f317218020c7823 */ /* 0x000fe20000010029 */
[----:B------:R-:W-:Y:S01]  /*1bb0*/  ISETP.GE.U32.AND P4, PT, R20, 0x7f800000, PT ;  /* 0x7f8000001400780c */ /* 0x000fe20003f86070 */
[----:B------:R-:W-:Y:S01]  /*1bc0*/  FADD R38, -R15, R38 ;  /* 0x000000260f267221 */ /* 0x000fe20000000100 */
[----:B------:R-:W-:Y:S01]  /*1bd0*/  ISETP.GE.U32.AND P5, PT, R35, 0x7f800000, PT ;  /* 0x7f8000002300780c */ /* 0x000fe20003fa6070 */
[----:B------:R-:W-:Y:S01]  /*1be0*/  FFMA.FTZ R37, R34, 0.69314718246459960938, R37 ;  /* 0x3f31721822257823 */ /* 0x000fe20000010025 */
[----:B------:R-:W-:Y:S11]  /*1bf0*/  @!P6 BRA `(.L_x_9) ;  /* 0x000000000014e947 */ /* 0x000ff60003800000 */
[----:B------:R-:W-:-:S13]  /*1c00*/  ISETP.GE.AND P6, PT, R17, -0x407fffff, PT ;  /* 0xbf8000011100780c */ /* 0x000fda0003fc6270 */
[----:B------:R-:W-:-:S05]  /*1c10*/  @P6 MOV R2, 0x7f800000 ;  /* 0x7f80000000026802 */ /* 0x000fca0000000f00 */
[C---:B------:R-:W-:Y:S01]  /*1c20*/  @P6 FFMA.FTZ R37, R17.reuse, R2, +INF ;  /* 0x7f80000011256423 */ /* 0x040fe20000010002 */
[----:B------:R-:W-:-:S04]  /*1c30*/  FSETP.NEU.AND P6, PT, R17, RZ, PT ;  /* 0x000000ff1100720b */ /* 0x000fc80003fcd000 */
[----:B------:R-:W-:-:S09]  /*1c40*/  FSEL R37, R37, -RZ, P6 ;  /* 0x800000ff25257208 */ /* 0x000fd20003000000 */
.L_x_9:
[----:B------:R-:W-:Y:S05]  /*1c50*/  BSYNC B0 ;  /* 0x0000000000007941 */ /* 0x000fea0003800000 */
.L_x_8:
[----:B------:R-:W-:Y:S04]  /*1c60*/  BSSY B0, `(.L_x_10) ;  /* 0x0000007000007945 */ /* 0x000fe80003800000 */
[----:B------:R-:W-:Y:S05]  /*1c70*/  @!P1 BRA `(.L_x_11) ;  /* 0x0000000000149947 */ /* 0x000fea0003800000 */
[C---:B------:R-:W-:Y:S02]  /*1c80*/  ISETP.GE.AND P1, PT, R19.reuse, -0x407fffff, PT ;  /* 0xbf8000011300780c */ /* 0x040fe40003f26270 */
[----:B------:R-:W-:-:S11]  /*1c90*/  FSETP.NEU.AND P6, PT, R19, RZ, PT ;  /* 0x000000ff1300720b */ /* 0x000fd60003fcd000 */
[----:B------:R-:W-:-:S05]  /*1ca0*/  @P1 MOV R2, 0x7f800000 ;  /* 0x7f80000000021802 */ /* 0x000fca0000000f00 */
[----:B------:R-:W-:-:S05]  /*1cb0*/  @P1 FFMA.FTZ R14, R19, R2, +INF ;  /* 0x7f800000130e1423 */ /* 0x000fca0000010002 */
[----:B------:R-:W-:-:S07]  /*1cc0*/  FSEL R14, R14, -RZ, P6 ;  /* 0x800000ff0e0e7208 */ /* 0x000fce0003000000 */
.L_x_11:
[----:B------:R-:W-:Y:S05]  /*1cd0*/  BSYNC B0 ;  /* 0x0000000000007941 */ /* 0x000fea0003800000 */
.L_x_10:
[----:B------:R-:W-:Y:S04]  /*1ce0*/  BSSY B0, `(.L_x_12) ;  /* 0x0000007000007945 */ /* 0x000fe80003800000 */
[----:B------:R-:W-:Y:S05]  /*1cf0*/  @!P4 BRA `(.L_x_13) ;  /* 0x000000000014c947 */ /* 0x000fea0003800000 */
[C---:B------:R-:W-:Y:S02]  /*1d00*/  ISETP.GE.AND P1, PT, R20.reuse, -0x407fffff, PT ;  /* 0xbf8000011400780c */ /* 0x040fe40003f26270 */
[----:B------:R-:W-:-:S11]  /*1d10*/  FSETP.NEU.AND P4, PT, R20, RZ, PT ;  /* 0x000000ff1400720b */ /* 0x000fd60003f8d000 */
[----:B------:R-:W-:-:S05]  /*1d20*/  @P1 MOV R3, 0x7f800000 ;  /* 0x7f80000000031802 */ /* 0x000fca0000000f00 */
[----:B------:R-:W-:-:S05]  /*1d30*/  @P1 FFMA.FTZ R13, R20, R3, +INF ;  /* 0x7f800000140d1423 */ /* 0x000fca0000010003 */
[----:B------:R-:W-:-:S07]  /*1d40*/  FSEL R13, R13, -RZ, P4 ;  /* 0x800000ff0d0d7208 */ /* 0x000fce0002000000 */
.L_x_13:
[----:B------:R-:W-:Y:S05]  /*1d50*/  BSYNC B0 ;  /* 0x0000000000007941 */ /* 0x000fea0003800000 */
.L_x_12:
[----:B------:R-:W-:Y:S04]  /*1d60*/  BSSY B0, `(.L_x_14) ;  /* 0x0000007000007945 */ /* 0x000fe80003800000 */
[----:B------:R-:W-:Y:S05]  /*1d70*/  @!P5 BRA `(.L_x_15) ;  /* 0x000000000014d947 */ /* 0x000fea0003800000 */
[C---:B------:R-:W-:Y:S02]  /*1d80*/  ISETP.GE.AND P1, PT, R35.reuse, -0x407fffff, PT ;  /* 0xbf8000012300780c */ /* 0x040fe40003f26270 */
[----:B------:R-:W-:-:S11]  /*1d90*/  FSETP.NEU.AND P4, PT, R35, RZ, PT ;  /* 0x000000ff2300720b */ /* 0x000fd60003f8d000 */
[----:B------:R-:W-:-:S05]  /*1da0*/  @P1 MOV R2, 0x7f800000 ;  /* 0x7f80000000021802 */ /* 0x000fca0000000f00 */
[----:B------:R-:W-:-:S05]  /*1db0*/  @P1 FFMA.FTZ R12, R35, R2, +INF ;  /* 0x7f800000230c1423 */ /* 0x000fca0000010002 */
[----:B------:R-:W-:-:S07]  /*1dc0*/  FSEL R12, R12, -RZ, P4 ;  /* 0x800000ff0c0c7208 */ /* 0x000fce0002000000 */
.L_x_15:
[----:B------:R-:W-:Y:S05]  /*1dd0*/  BSYNC B0 ;  /* 0x0000000000007941 */ /* 0x000fea0003800000 */
.L_x_14:
[----:B------:R-:W-:Y:S01]  /*1de0*/  FSEL R5, R5, R32, P0 ;  /* 0x0000002005057208 */ /* 0x000fe20000000000 */
[----:B------:R-:W-:Y:S01]  /*1df0*/  FFMA R36, R38, R36, R15 ;  /* 0x0000002426247223 */ /* 0x000fe2000000000f */
[----:B------:R-:W-:Y:S01]  /*1e00*/  FSETP.GT.AND P1, PT, R4, 20, PT ;  /* 0x41a000000400780b */ /* 0x000fe20003f24000 */
[----:B------:R-:W-:Y:S01]  /*1e10*/  FADD R23, -R18, R23 ;  /* 0x0000001712177221 */ /* 0x000fe20000000100 */
[----:B------:R-:W-:Y:S01]  /*1e20*/  FSETP.GT.AND P0, PT, R6, 20, PT ;  /* 0x41a000000600780b */ /* 0x000fe20003f04000 */
[----:B------:R-:W-:Y:S01]  /*1e30*/  FADD R2, -R36, R5 ;  /* 0x0000000524027221 */ /* 0x000fe20000000100 */
[----:B------:R-:W-:Y:S01]  /*1e40*/  FSEL R3, R4, R21, P1 ;  /* 0x0000001504037208 */ /* 0x000fe20000800000 */
[----:B------:R-:W-:Y:S01]  /*1e50*/  FFMA R23, R23, R28, R18 ;  /* 0x0000001c17177223 */ /* 0x000fe20000000012 */
[----:B------:R-:W-:Y:S01]  /*1e60*/  FSEL R39, R6, R39, P0 ;  /* 0x0000002706277208 */ /* 0x000fe20000000000 */
[----:B------:R-:W-:Y:S01]  /*1e70*/  FMUL R4, R2, R2 ;  /* 0x0000000202047220 */ /* 0x000fe20000400000 */
[----:B------:R-:W-:Y:S01]  /*1e80*/  FSETP.GT.AND P0, PT, R9, 20, PT ;  /* 0x41a000000900780b */ /* 0x000fe20003f04000 */
[----:B------:R-:W-:Y:S01]  /*1e90*/  FADD R3, -R36, R3 ;  /* 0x0000000324037221 */ /* 0x000fe20000000100 */
[----:B------:R-:W-:Y:S01]  /*1ea0*/  FSETP.GT.AND P1, PT, R7, 20, PT ;  /* 0x41a000000700780b */ /* 0x000fe20003f24000 */
[----:B------:R-:W-:Y:S01]  /*1eb0*/  FMUL R5, R4, -300 ;  /* 0xc396000004057820 */ /* 0x000fe20000400000 */
[----:B------:R-:W-:Y:S01]  /*1ec0*/  FSEL R14, R9, R14, P0 ;  /* 0x0000000e090e7208 */ /* 0x000fe20000000000 */
[----:B------:R-:W-:Y:S01]  /*1ed0*/  FMUL R4, R3, R3 ;  /* 0x0000000303047220 */ /* 0x000fe20000400000 */
[----:B------:R-:W-:Y:S01]  /*1ee0*/  FSEL R7, R7, R44, P1 ;  /* 0x0000002c07077208 */ /* 0x000fe20000800000 */
[----:B------:R-:W-:Y:S01]  /*1ef0*/  FMUL R6, R5, 1.4426950216293334961 ;  /* 0x3fb8aa3b05067820 */ /* 0x000fe20000400000 */
[----:B------:R-:W-:Y:S01]  /*1f00*/  FSETP.GT.AND P1, PT, R8, 20, PT ;  /* 0x41a000000800780b */ /* 0x000fe20003f24000 */
[----:B------:R-:W-:Y:S01]  /*1f10*/  FADD R14, -R23, R14 ;  /* 0x0000000e170e7221 */ /* 0x000fe20000000100 */
[----:B------:R-:W-:Y:S01]  /*1f20*/  FMUL R5, R4, -300 ;  /* 0xc396000004057820 */ /* 0x000fe20000400000 */
[----:B------:R-:W-:Y:S01]  /*1f30*/  FSETP.GT.AND P0, PT, R10, 20, PT ;  /* 0x41a000000a00780b */ /* 0x000fe20003f04000 */
[----:B------:R-:W-:Y:S01]  /*1f40*/  FADD R39, -R36, R39 ;  /* 0x0000002724277221 */ /* 0x000fe20000000100 */
[----:B------:R-:W-:Y:S01]  /*1f50*/  FMUL R4, R14, R14 ;  /* 0x0000000e0e047220 */ /* 0x000fe20000400000 */
[----:B------:R-:W-:Y:S01]  /*1f60*/  FMUL R9, R5, 1.4426950216293334961 ;  /* 0x3fb8aa3b05097820 */ /* 0x000fe20000400000 */
[----:B------:R-:W-:Y:S01]  /*1f70*/  FSETP.GEU.AND P6, PT, R6, -126, PT ;  /* 0xc2fc00000600780b */ /* 0x000fe20003fce000 */
[----:B------:R-:W-:Y:S01]  /*1f80*/  FADD R7, -R36, R7 ;  /* 0x0000000724077221 */ /* 0x000fe20000000100 */
[----:B------:R-:W-:Y:S01]  /*1f90*/  FMUL R5, R4, -300 ;  /* 0xc396000004057820 */ /* 0x000fe20000400000 */
[----:B------:R-:W-:Y:S01]  /*1fa0*/  FSEL R8, R8, R37, P1 ;  /* 0x0000002508087208 */ /* 0x000fe20000800000 */
[----:B------:R-:W-:Y:S01]  /*1fb0*/  FMUL R4, R39, R39 ;  /* 0x0000002727047220 */ /* 0x000fe20000400000 */
[----:B------:R-:W-:Y:S01]  /*1fc0*/  FSEL R10, R10, R13, P0 ;  /* 0x0000000d0a0a7208 */ /* 0x000fe20000000000 */
[----:B------:R-:W-:Y:S01]  /*1fd0*/  FMUL R18, R5, 1.4426950216293334961 ;  /* 0x3fb8aa3b05127820 */ /* 0x000fe20000400000 */
[----:B------:R-:W-:Y:S01]  /*1fe0*/  FSETP.GT.AND P1, PT, R11, 20, PT ;  /* 0x41a000000b00780b */ /* 0x000fe20003f24000 */
[----:B------:R-:W-:Y:S01]  /*1ff0*/  FMUL R5, R7, R7 ;  /* 0x0000000707057220 */ /* 0x000fe20000400000 */
[----:B------:R-:W-:Y:S01]  /*2000*/  FSETP.GEU.AND P0, PT, R9, -126, PT ;  /* 0xc2fc00000900780b */ /* 0x000fe20003f0e000 */
[----:B------:R-:W-:Y:S01]  /*2010*/  FMUL R4, R4, -300 ;  /* 0xc396000004047820 */ /* 0x000fe20000400000 */
[----:B------:R-:W-:Y:S01]  /*2020*/  FSEL R12, R11, R12, P1 ;  /* 0x0000000c0b0c7208 */ /* 0x000fe20000800000 */
[----:B------:R-:W-:Y:S01]  /*2030*/  FADD R8, -R23, R8 ;  /* 0x0000000817087221 */ /* 0x000fe20000000100 */
[----:B------:R-:W-:Y:S01]  /*2040*/  FSETP.GEU.AND P1, PT, R18, -126, PT ;  /* 0xc2fc00001200780b */ /* 0x000fe20003f2e000 */
[----:B------:R-:W-:Y:S01]  /*2050*/  @!P6 FMUL R6, R6, 0.5 ;  /* 0x3f0000000606e820 */ /* 0x000fe20000400000 */
[----:B------:R-:W-:Y:S01]  /*2060*/  FMUL R5, R5, -300 ;  /* 0xc396000005057820 */ /* 0x000fe20000400000 */
[----:B------:R-:W-:Y:S01]  /*2070*/  FMUL R13, R4, 1.4426950216293334961 ;  /* 0x3fb8aa3b040d7820 */ /* 0x000fe20000400000 */
[----:B------:R-:W-:Y:S01]  /*2080*/  FADD R10, -R23, R10 ;  /* 0x0000000a170a7221 */ /* 0x000fe20000000100 */
[----:B------:R0:W1:Y:S01]  /*2090*/  MUFU.EX2 R11, R6 ;  /* 0x00000006000b7308 */ /* 0x0000620000000800 */
[----:B------:R-:W-:Y:S01]  /*20a0*/  FMUL R4, R8, R8 ;  /* 0x0000000808047220 */ /* 0x000fe20000400000 */
[----:B------:R-:W-:Y:S01]  /*20b0*/  FMUL R15, R5, 1.4426950216293334961 ;  /* 0x3fb8aa3b050f7820 */ /* 0x000fe20000400000 */
[----:B------:R-:W-:Y:S01]  /*20c0*/  FADD R12, -R23, R12 ;  /* 0x0000000c170c7221 */ /* 0x000fe20000000100 */
[----:B------:R-:W-:Y:S01]  /*20d0*/  @!P0 FMUL R9, R9, 0.5 ;  /* 0x3f00000009098820 */ /* 0x000fe20000400000 */
[----:B------:R-:W-:Y:S01]  /*20e0*/  FMUL R5, R10, R10 ;  /* 0x0000000a0a057220 */ /* 0x000fe20000400000 */
[----:B------:R-:W-:Y:S01]  /*20f0*/  FSETP.GEU.AND P4, PT, R13, -126, PT ;  /* 0xc2fc00000d00780b */ /* 0x000fe20003f8e000 */
[----:B------:R-:W2:Y:S01]  /*2100*/  S2UR UR5, SR_CgaCtaId ;  /* 0x00000000000579c3 */ /* 0x000ea20000008800 */
[----:B------:R3:W4:Y:S01]  /*2110*/  MUFU.EX2 R16, R9 ;  /* 0x0000000900107308 */ /* 0x0007220000000800 */
[----:B------:R-:W-:Y:S01]  /*2120*/  @!P1 FMUL R18, R18, 0.5 ;  /* 0x3f00000012129820 */ /* 0x000fe20000400000 */
[----:B0-----:R-:W-:Y:S01]  /*2130*/  FMUL R6, R4, -300 ;  /* 0xc396000004067820 */ /* 0x001fe20000400000 */
[----:B------:R-:W-:Y:S01]  /*2140*/  FMUL R4, R12, R12 ;  /* 0x0000000c0c047220 */ /* 0x000fe20000400000 */
[----:B------:R-:W-:Y:S01]  /*2150*/  FMUL R5, R5, -300 ;  /* 0xc396000005057820 */ /* 0x000fe20000400000 */
[----:B------:R-:W-:Y:S01]  /*2160*/  FSETP.GEU.AND P5, PT, R15, -126, PT ;  /* 0xc2fc00000f00780b */ /* 0x000fe20003fae000 */
[----:B------:R-:W-:Y:S01]  /*2170*/  FMUL R17, R6, 1.4426950216293334961 ;  /* 0x3fb8aa3b06117820 */ /* 0x000fe20000400000 */
[----:B------:R-:W-:Y:S01]  /*2180*/  FMUL R4, R4, -300 ;  /* 0xc396000004047820 */ /* 0x000fe20000400000 */
[----:B------:R-:W0:Y:S01]  /*2190*/  MUFU.EX2 R19, R18 ;  /* 0x0000001200137308 */ /* 0x000e220000000800 */
[----:B---3--:R-:W-:Y:S01]  /*21a0*/  FMUL R9, R5, 1.4426950216293334961 ;  /* 0x3fb8aa3b05097820 */ /* 0x008fe20000400000 */
[----:B-1----:R-:W-:Y:S01]  /*21b0*/  @!P6 FMUL R11, R11, R11 ;  /* 0x0000000b0b0be220 */ /* 0x002fe20000400000 */
[----:B------:R-:W-:Y:S01]  /*21c0*/  FSETP.GEU.AND P6, PT, R17, -126, PT ;  /* 0xc2fc00001100780b */ /* 0x000fe20003fce000 */
[----:B------:R-:W-:Y:S01]  /*21d0*/  FMUL R20, R4, 1.4426950216293334961 ;  /* 0x3fb8aa3b04147820 */ /* 0x000fe20000400000 */
[----:B------:R-:W-:Y:S01]  /*21e0*/  @!P4 FMUL R13, R13, 0.5 ;  /* 0x3f0000000d0dc820 */ /* 0x000fe20000400000 */
[----:B------:R-:W-:Y:S01]  /*21f0*/  FMUL R2, R2, R11 ;  /* 0x0000000b02027220 */ /* 0x000fe20000400000 */
[----:B----4-:R-:W-:Y:S01]  /*2200*/  @!P0 FMUL R16, R16, R16 ;  /* 0x0000001010108220 */ /* 0x010fe20000400000 */
[----:B------:R-:W-:Y:S01]  /*2210*/  FSETP.GEU.AND P0, PT, R9, -126, PT ;  /* 0xc2fc00000900780b */ /* 0x000fe20003f0e000 */
[----:B------:R-:W1:Y:S01]  /*2220*/  MUFU.EX2 R6, R13 ;  /* 0x0000000d00067308 */ /* 0x000e620000000800 */
[----:B------:R-:W-:Y:S01]  /*2230*/  @!P5 FMUL R15, R15, 0.5 ;  /* 0x3f0000000f0fd820 */ /* 0x000fe20000400000 */
[----:B------:R-:W-:Y:S01]  /*2240*/  FFMA R2, R3, R16, R2 ;  /* 0x0000001003027223 */ /* 0x000fe20000000002 */
[----:B------:R-:W-:Y:S01]  /*2250*/  UMOV UR4, 0x400 ;  /* 0x0000040000047882 */ /* 0x000fe20000000000 */
[----:B------:R-:W-:Y:S01]  /*2260*/  I2FP.F32.S32 R25, R25 ;  /* 0x0000001900197245 */ /* 0x000fe20000201400 */
[----:B------:R-:W-:Y:S01]  /*2270*/  FADD R30, R30, -R45 ;  /* 0x8000002d1e1e7221 */ /* 0x000fe20000000000 */
[----:B0-----:R-:W-:Y:S01]  /*2280*/  @!P1 FMUL R19, R19, R19 ;  /* 0x0000001313139220 */ /* 0x001fe20000400000 */
[----:B------:R-:W-:Y:S01]  /*2290*/  FSETP.GEU.AND P1, PT, R20, -126, PT ;  /* 0xc2fc00001400780b */ /* 0x000fe20003f2e000 */
[----:B------:R-:W-:Y:S01]  /*22a0*/  @!P6 FMUL R17, R17, 0.5 ;  /* 0x3f0000001111e820 */ /* 0x000fe20000400000 */
[----:B------:R-:W0:Y:S01]  /*22b0*/  MUFU.EX2 R4, R15 ;  /* 0x0000000f00047308 */ /* 0x000e220000000800 */
[----:B------:R-:W-:Y:S01]  /*22c0*/  FMUL R19, R14, R19 ;  /* 0x000000130e137220 */ /* 0x000fe20000400000 */
[----:B--2---:R-:W-:Y:S01]  /*22d0*/  UPRMT UR4, UR5, 0x654, UR4 ;  /* 0x0000065405047896 */ /* 0x004fe20008000004 */
[----:B------:R-:W-:Y:S01]  /*22e0*/  @!P0 FMUL R9, R9, 0.5 ;  /* 0x3f00000009098820 */ /* 0x000fe20000400000 */
[----:B------:R-:W-:Y:S01]  /*22f0*/  FADD R25, R24, -R25 ;  /* 0x8000001918197221 */ /* 0x000fe20000000000 */
[----:B------:R-:W-:Y:S01]  /*2300*/  I2FP.F32.S32 R27, R27 ;  /* 0x0000001b001b7245 */ /* 0x000fe20000201400 */
[----:B-1----:R-:W-:Y:S01]  /*2310*/  @!P4 FMUL R6, R6, R6 ;  /* 0x000000060606c220 */ /* 0x002fe20000400000 */
[----:B------:R-:W-:Y:S01]  /*2320*/  FADD R31, R31, -R22 ;  /* 0x800000161f1f7221 */ /* 0x000fe20000000000 */
[----:B------:R-:W1:Y:S01]  /*2330*/  MUFU.EX2 R5, R17 ;  /* 0x0000001100057308 */ /* 0x000e620000000800 */
[----:B------:R-:W-:Y:S01]  /*2340*/  FMNMX R25, RZ, R25, !PT ;  /* 0x00000019ff197209 */ /* 0x000fe20007800000 */
[----:B------:R-:W-:Y:S01]  /*2350*/  FFMA R2, R39, R6, R2 ;  /* 0x0000000627027223 */ /* 0x000fe20000000002 */
[----:B------:R-:W-:Y:S01]  /*2360*/  @!P1 FMUL R20, R20, 0.5 ;  /* 0x3f00000014149820 */ /* 0x000fe20000400000 */
[----:B------:R-:W-:Y:S01]  /*2370*/  FADD R27, R26, -R27 ;  /* 0x8000001b1a1b7221 */ /* 0x000fe20000000000 */
[----:B0-----:R-:W-:-:S03]  /*2380*/  @!P5 FMUL R4, R4, R4 ;  /* 0x000000040404d220 */ /* 0x001fc60000400000 */
[----:B------:R-:W0:Y:S01]  /*2390*/  MUFU.EX2 R13, R9 ;  /* 0x00000009000d7308 */ /* 0x000e220000000800 */
[----:B------:R-:W-:Y:S01]  /*23a0*/  FMNMX R27, RZ, R27, !PT ;  /* 0x0000001bff1b7209 */ /* 0x000fe20007800000 */
[----:B------:R-:W-:Y:S01]  /*23b0*/  FFMA R2, R7, R4, R2 ;  /* 0x0000000407027223 */ /* 0x000fe20000000002 */
[----:B-1----:R-:W-:-:S05]  /*23c0*/  @!P6 FMUL R5, R5, R5 ;  /* 0x000000050505e220 */ /* 0x002fca0000400000 */
[----:B------:R-:W1:Y:S01]  /*23d0*/  MUFU.EX2 R21, R20 ;  /* 0x0000001400157308 */ /* 0x000e620000000800 */
[----:B------:R-:W-:Y:S01]  /*23e0*/  FSEL R2, R2, RZ, !P2 ;  /* 0x000000ff02027208 */ /* 0x000fe20005000000 */
[----:B------:R-:W-:-:S04]  /*23f0*/  FFMA R19, R8, R5, R19 ;  /* 0x0000000508137223 */ /* 0x000fc80000000013 */
[----:B------:R-:W2:Y:S01]  /*2400*/  SHFL.BFLY PT, R3, R2, 0x2, 0x1f ;  /* 0x0c401f0002037f89 */ /* 0x000ea200000e0000 */
[----:B0-----:R-:W-:Y:S01]  /*2410*/  @!P0 FMUL R13, R13, R13 ;  /* 0x0000000d0d0d8220 */ /* 0x001fe20000400000 */
[----:B------:R-:W-:-:S03]  /*2420*/  FSETP.GEU.AND P0, PT, R25, 1, PT ;  /* 0x3f8000001900780b */ /* 0x000fc60003f0e000 */
[----:B------:R-:W-:Y:S01]  /*2430*/  FFMA R19, R10, R13, R19 ;  /* 0x0000000d0a137223 */ /* 0x000fe20000000013 */
[----:B------:R-:W-:Y:S01]  /*2440*/  FSEL R25, R25, 1, !P0 ;  /* 0x3f80000019197808 */ /* 0x000fe20004000000 */
[----:B------:R-:W0:Y:S01]  /*2450*/  S2R R10, SR_TID.X ;  /* 0x00000000000a7919 */ /* 0x000e220000002100 */
[----:B-1----:R-:W-:Y:S01]  /*2460*/  @!P1 FMUL R21, R21, R21 ;  /* 0x0000001515159220 */ /* 0x002fe20000400000 */
[----:B------:R-:W-:Y:S02]  /*2470*/  FSETP.GEU.AND P1, PT, R27, 1, PT ;  /* 0x3f8000001b00780b */ /* 0x000fe40003f2e000 */
[-C--:B------:R-:W-:Y:S01]  /*2480*/  FFMA R30, R30, R25.reuse, R45 ;  /* 0x000000191e1e7223 */ /* 0x080fe2000000002d */
[----:B------:R-:W-:Y:S01]  /*2490*/  FFMA R31, R31, R25, R22 ;  /* 0x000000191f1f7223 */ /* 0x000fe20000000016 */
[----:B------:R-:W-:Y:S01]  /*24a0*/  FFMA R19, R12, R21, R19 ;  /* 0x000000150c137223 */ /* 0x000fe20000000013 */
[----:B------:R-:W-:Y:S02]  /*24b0*/  FSEL R27, R27, 1, !P1 ;  /* 0x3f8000001b1b7808 */ /* 0x000fe40004800000 */
[----:B------:R-:W-:-:S02]  /*24c0*/  FADD R30, -R31, R30 ;  /* 0x0000001e1f1e7221 */ /* 0x000fc40000000100 */
[----:B------:R-:W-:Y:S02]  /*24d0*/  FSEL R19, R19, RZ, !P3 ;  /* 0x000000ff13137208 */ /* 0x000fe40005800000 */
[----:B------:R-:W-:-:S03]  /*24e0*/  FFMA R27, R30, R27, R31 ;  /* 0x0000001b1e1b7223 */ /* 0x000fc6000000001f */
[----:B------:R-:W1:Y:S01]  /*24f0*/  SHFL.BFLY PT, R4, R19, 0x2, 0x1f ;  /* 0x0c401f0013047f89 */ /* 0x000e6200000e0000 */
[----:B--2---:R-:W-:Y:S01]  /*2500*/  FADD R3, R2, R3 ;  /* 0x0000000302037221 */ /* 0x004fe20000000000 */
[----:B0-----:R-:W-:Y:S02]  /*2510*/  SHF.R.U32.HI R7, RZ, 0x2, R10 ;  /* 0x00000002ff077819 */ /* 0x001fe4000001160a */
[C---:B------:R-:W-:Y:S02]  /*2520*/  LOP3.LUT R9, R10.reuse, 0x7f, RZ, 0xc0, !PT ;  /* 0x0000007f0a097812 */ /* 0x040fe400078ec0ff */
[----:B------:R-:W-:Y:S02]  /*2530*/  SGXT.U32 R7, R7, 0x6 ;  /* 0x000000060707781a */ /* 0x000fe40000000000 */
[----:B------:R-:W-:Y:S01]  /*2540*/  LEA R9, R9, UR4, 0x2 ;  /* 0x0000000409097c11 */ /* 0x000fe2000f8e10ff */
[----:B-1----:R-:W-:Y:S01]  /*2550*/  FADD R5, R19, R4 ;  /* 0x0000000413057221 */ /* 0x002fe20000000000 */
[----:B------:R-:W-:Y:S01]  /*2560*/  LEA R7, R7, UR4, 0x2 ;  /* 0x0000000407077c11 */ /* 0x000fe2000f8e10ff */
[----:B------:R-:W0:Y:S01]  /*2570*/  SHFL.BFLY PT, R4, R3, 0x1, 0x1f ;  /* 0x0c201f0003047f89 */ /* 0x000e2200000e0000 */
[----:B------:R-:W-:-:S03]  /*2580*/  LOP3.LUT P0, RZ, R10, 0x80, RZ, 0xc0, !PT ;  /* 0x000000800aff7812 */ /* 0x000fc6000780c0ff */
[----:B------:R-:W1:Y:S01]  /*2590*/  SHFL.BFLY PT, R8, R5, 0x1, 0x1f ;  /* 0x0c201f0005087f89 */ /* 0x000e6200000e0000 */
[C---:B------:R-:W-:Y:S01]  /*25a0*/  ISETP.LT.AND P0, PT, R0.reuse, 0x100, !P0 ;  /* 0x000001000000780c */ /* 0x040fe20004701270 */
[----:B0-----:R-:W-:Y:S02]  /*25b0*/  FADD R6, R3, R4 ;  /* 0x0000000403067221 */ /* 0x001fe40000000000 */
[----:B------:R-:W0:Y:S01]  /*25c0*/  LDC.64 R2, c[0x0][0x210] ;  /* 0x00008400ff027b82 */ /* 0x000e220000000a00 */
[----:B-1----:R-:W-:Y:S02]  /*25d0*/  FADD R8, R5, R8 ;  /* 0x0000000805087221 */ /* 0x002fe40000000000 */
[----:B------:R-:W-:Y:S04]  /*25e0*/  STS [R7], R6 ;  /* 0x0000000607007388 */ /* 0x000fe80000000800 */
[----:B------:R-:W-:Y:S01]  /*25f0*/  STS [R7+0x100], R8 ;  /* 0x0001000807007388 */ /* 0x000fe20000000800 */
[----:B------:R-:W1:Y:S08]  /*2600*/  LDC.64 R4, c[0x0][0x218] ;  /* 0x00008600ff047b82 */ /* 0x000e700000000a00 */
[----:B------:R-:W-:Y:S01]  /*2610*/  BAR.SYNC.DEFER_BLOCKING 0x0 ;  /* 0x0000000000007b1d */ /* 0x000fe20000010000 */
[----:B0-----:R-:W-:-:S04]  /*2620*/  IMAD.WIDE R2, R0, 0x4, R2 ;  /* 0x0000000400027825 */ /* 0x001fc800078e0202 */
[----:B-1----:R-:W-:Y:S01]  /*2630*/  IMAD.WIDE R4, R0, 0x4, R4 ;  /* 0x0000000400047825 */ /* 0x002fe200078e0204 */
[----:B------:R-:W0:Y:S02]  /*2640*/  LDS R9, [R9] ;  /* 0x0000000009097984 */ /* 0x000e240000000800 */
[----:B------:R-:W-:Y:S06]  /*2650*/  BAR.SYNC.DEFER_BLOCKING 0x0 ;  /* 0x0000000000007b1d */ /* 0x000fec0000010000 */
[----:B------:R1:W-:Y:S01]  /*2660*/  @P0 STG.E desc[UR6][R2.64], R27 ;  /* 0x0000001b02000986 */ /* 0x0003e2000c101906 */
[----:B0-----:R-:W-:Y:S01]  /*2670*/  FADD R9, R27, R9 ;  /* 0x000000091b097221 */ /* 0x001fe20000000000 */
[----:B------:R-:W-:Y:S06]  /*2680*/  BAR.SYNC.DEFER_BLOCKING 0x0 ;  /* 0x0000000000007b1d */ /* 0x000fec0000010000 */
[----:B-1----:R-:W-:Y:S05]  /*2690*/  @!P0 EXIT ;  /* 0x000000000000894d */ /* 0x002fea0003800000 */
[----:B------:R-:W-:Y:S01]  /*26a0*/  STG.E desc[UR6][R4.64], R9 ;  /* 0x0000000904007986 */ /* 0x000fe2000c101906 */
[----:B------:R-:W-:Y:S05]  /*26b0*/  EXIT ;  /* 0x000000000000794d */ /* 0x000fea0003800000 */
.L_x_16:
[----:B------:R-:W-:-:S00]  /*26c0*/  BRA `(.L_x_16) ;  /* 0xfffffffc00fc7947 */ /* 0x000fc0000383ffff */
[----:B------:R-:W-:-:S00]  /*26d0*/  NOP ;  /* 0x0000000000007918 */ /* 0x000fc00000000000 */
        /* <DEDUP_REMOVED lines=10> */
.L_x_17:


//--------------------- .nv.global.init           --------------------------
	.section	.nv.global.init,"aw",@progbits
.nv.global.init:
	.type		_$_str,@object
	.size		_$_str,(.L_0 - _$_str)
_$_str:
        /*0000*/ 	.byte	0x5f, 0x5f, 0x43, 0x55, 0x44, 0x41, 0x5f, 0x46, 0x54, 0x5a, 0x00
.L_0:


//--------------------- .nv.shared.triton_per_fused__to_copy__unsafe_index_abs_add_arange_clamp_exp_mul_pow_sub_sum_3 --------------------------
	.section	.nv.shared.triton_per_fused__to_copy__unsafe_index_abs_add_arange_clamp_exp_mul_pow_sub_sum_3,"aw",@nobits
	.sectionflags	@""
	.align	16
	.zero		1024


//--------------------- .nv.constant0.triton_per_fused__to_copy__unsafe_index_abs_add_arange_clamp_exp_mul_pow_sub_sum_3 --------------------------
	.section	.nv.constant0.triton_per_fused__to_copy__unsafe_index_abs_add_arange_clamp_exp_mul_pow_sub_sum_3,"a",@progbits
	.sectionflags	@""
	.align	4
.nv.constant0.triton_per_fused__to_copy__unsafe_index_abs_add_arange_clamp_exp_mul_pow_sub_sum_3:
	.zero		568
